	.target	sm_90a

	.elftype	@"ET_EXEC"


//--------------------- .note.nv.tkinfo           --------------------------
	.section	.note.nv.tkinfo,"",@"SHT_NOTE"
	.sectionflags	@"SHF_NOTE_NV_TKINFO"
	.tkinfo
        /*0018*/ 	.word	0x00000002
        /*0030*/ 	.string	""
        /*0030*/ 	.string	"ptxas"
        /*0030*/ 	.string	"Cuda compilation tools, release 13.0, V13.0.88"
        /*0030*/ 	.string	"Build cuda_13.0.r13.0/compiler.36424714_0"
        /*0030*/ 	.string	"-arch sm_90a -m 64 "



//--------------------- .note.nv.cuinfo           --------------------------
	.section	.note.nv.cuinfo,"",@"SHT_NOTE"
	.sectionflags	@"SHF_NOTE_NV_CUINFO"
        /*0018*/ 	.short	0x0002
        /*001a*/ 	.short	0x005a
        /*001c*/ 	.short	0x0082
	.zero		2


//--------------------- .nv.info                  --------------------------
	.section	.nv.info,"",@"SHT_CUDA_INFO"
	.align	4


	//----- nvinfo : EIATTR_REGCOUNT
	.align		4
        /*0000*/ 	.byte	0x04, 0x2f
        /*0002*/ 	.short	(.L_15 - .L_14)
	.align		4
.L_14:
        /*0004*/ 	.word	index@(_ZN7cutlass13device_kernelINS_4gemm6kernel13GemmUniversalIN4cute5tupleIJiiiiEEENS1_10collective13CollectiveMmaINS1_34MainloopSm90TmaGmmaWarpSpecializedILi2ENS5_IJNS4_1CILi2EEENSA_ILi4EEENSA_ILi1EEEEEENS1_35KernelTmaWarpSpecializedCooperativeEEENS5_IJNSA_ILi128EEENSA_ILi64EEESH_EEEfNS5_IJlSD_lEEEfSK_NS4_8TiledMMAINS4_8MMA_AtomIJNS4_4SM904GMMA29MMA_64x64x8_F32TF32TF32_SS_TNILNSO_7ScaleInE1ELSQ_1EEEEEENS4_6LayoutINS5_IJSB_SD_SD_EEENS5_IJSD_NSA_ILi0EEESV_EEEEENS5_IJNS4_10UnderscoreESY_SY_EEEEENS4_23SM90_TMA_LOAD_MULTICASTENS4_14ComposedLayoutINS4_7SwizzleILi3ELi4ELi3EEENS4_18smem_ptr_flag_bitsILi32EEENST_INS5_IJNSA_ILi8EEENSA_ILi32EEEEEENS5_IJS18_SD_EEEEEEEvNS4_8identityES11_S1C_vS1D_EENS_8epilogue10collective6detail29Sm90TmaWarpSpecializedAdapterINS1G_15DefaultEpilogueIfSK_SK_NS1F_6thread17LinearCombinationIfLi1EffLNS1K_9ScaleType4KindE0ELNS_15FloatRoundStyleE2EfEENS1_15EpilogueDefaultEEEEEvvEEEEvNT_6ParamsE)
        /*0008*/ 	.word	0x000000a8


	//----- nvinfo : EIATTR_FRAME_SIZE
	.align		4
.L_15:
        /*000c*/ 	.byte	0x04, 0x11
        /*000e*/ 	.short	(.L_17 - .L_16)
	.align		4
.L_16:
        /*0010*/ 	.word	index@(_ZN7cutlass13device_kernelINS_4gemm6kernel13GemmUniversalIN4cute5tupleIJiiiiEEENS1_10collective13CollectiveMmaINS1_34MainloopSm90TmaGmmaWarpSpecializedILi2ENS5_IJNS4_1CILi2EEENSA_ILi4EEENSA_ILi1EEEEEENS1_35KernelTmaWarpSpecializedCooperativeEEENS5_IJNSA_ILi128EEENSA_ILi64EEESH_EEEfNS5_IJlSD_lEEEfSK_NS4_8TiledMMAINS4_8MMA_AtomIJNS4_4SM904GMMA29MMA_64x64x8_F32TF32TF32_SS_TNILNSO_7ScaleInE1ELSQ_1EEEEEENS4_6LayoutINS5_IJSB_SD_SD_EEENS5_IJSD_NSA_ILi0EEESV_EEEEENS5_IJNS4_10UnderscoreESY_SY_EEEEENS4_23SM90_TMA_LOAD_MULTICASTENS4_14ComposedLayoutINS4_7SwizzleILi3ELi4ELi3EEENS4_18smem_ptr_flag_bitsILi32EEENST_INS5_IJNSA_ILi8EEENSA_ILi32EEEEEENS5_IJS18_SD_EEEEEEEvNS4_8identityES11_S1C_vS1D_EENS_8epilogue10collective6detail29Sm90TmaWarpSpecializedAdapterINS1G_15DefaultEpilogueIfSK_SK_NS1F_6thread17LinearCombinationIfLi1EffLNS1K_9ScaleType4KindE0ELNS_15FloatRoundStyleE2EfEENS1_15EpilogueDefaultEEEEEvvEEEEvNT_6ParamsE)
        /*0014*/ 	.word	0x00000000


	//----- nvinfo : EIATTR_MIN_STACK_SIZE
	.align		4
.L_17:
        /*0018*/ 	.byte	0x04, 0x12
        /*001a*/ 	.short	(.L_19 - .L_18)
	.align		4
.L_18:
        /*001c*/ 	.word	index@(_ZN7cutlass13device_kernelINS_4gemm6kernel13GemmUniversalIN4cute5tupleIJiiiiEEENS1_10collective13CollectiveMmaINS1_34MainloopSm90TmaGmmaWarpSpecializedILi2ENS5_IJNS4_1CILi2EEENSA_ILi4EEENSA_ILi1EEEEEENS1_35KernelTmaWarpSpecializedCooperativeEEENS5_IJNSA_ILi128EEENSA_ILi64EEESH_EEEfNS5_IJlSD_lEEEfSK_NS4_8TiledMMAINS4_8MMA_AtomIJNS4_4SM904GMMA29MMA_64x64x8_F32TF32TF32_SS_TNILNSO_7ScaleInE1ELSQ_1EEEEEENS4_6LayoutINS5_IJSB_SD_SD_EEENS5_IJSD_NSA_ILi0EEESV_EEEEENS5_IJNS4_10UnderscoreESY_SY_EEEEENS4_23SM90_TMA_LOAD_MULTICASTENS4_14ComposedLayoutINS4_7SwizzleILi3ELi4ELi3EEENS4_18smem_ptr_flag_bitsILi32EEENST_INS5_IJNSA_ILi8EEENSA_ILi32EEEEEENS5_IJS18_SD_EEEEEEEvNS4_8identityES11_S1C_vS1D_EENS_8epilogue10collective6detail29Sm90TmaWarpSpecializedAdapterINS1G_15DefaultEpilogueIfSK_SK_NS1F_6thread17LinearCombinationIfLi1EffLNS1K_9ScaleType4KindE0ELNS_15FloatRoundStyleE2EfEENS1_15EpilogueDefaultEEEEEvvEEEEvNT_6ParamsE)
        /*0020*/ 	.word	0x00000000
.L_19:


//--------------------- .nv.compat                --------------------------
	.section	.nv.compat,"",@"SHT_CUDA_COMPAT_INFO"
	.align	4
        /*0000*/ 	.byte	0x02, 0x09, 0x01, 0x00, 0x02, 0x02, 0x04, 0x00, 0x02, 0x05, 0x05, 0x00, 0x03, 0x07, 0x01, 0x01
        /*0010*/ 	.byte	0x02, 0x03, 0x01, 0x00, 0x02, 0x06, 0x01, 0x00, 0x04, 0x0b, 0x08, 0x00, 0x00, 0x00, 0x00, 0x00
        /*0020*/ 	.byte	0x00, 0x00, 0x00, 0x00


//--------------------- .nv.info._ZN7cutlass13device_kernelINS_4gemm6kernel13GemmUniversalIN4cute5tupleIJiiiiEEENS1_10collective13CollectiveMmaINS1_34MainloopSm90TmaGmmaWarpSpecializedILi2ENS5_IJNS4_1CILi2EEENSA_ILi4EEENSA_ILi1EEEEEENS1_35KernelTmaWarpSpecializedCooperativeEEENS5_IJNSA_ILi128EEENSA_ILi64EEESH_EEEfNS5_IJlSD_lEEEfSK_NS4_8TiledMMAINS4_8MMA_AtomIJNS4_4SM904GMMA29MMA_64x64x8_F32TF32TF32_SS_TNILNSO_7ScaleInE1ELSQ_1EEEEEENS4_6LayoutINS5_IJSB_SD_SD_EEENS5_IJSD_NSA_ILi0EEESV_EEEEENS5_IJNS4_10UnderscoreESY_SY_EEEEENS4_23SM90_TMA_LOAD_MULTICASTENS4_14ComposedLayoutINS4_7SwizzleILi3ELi4ELi3EEENS4_18smem_ptr_flag_bitsILi32EEENST_INS5_IJNSA_ILi8EEENSA_ILi32EEEEEENS5_IJS18_SD_EEEEEEEvNS4_8identityES11_S1C_vS1D_EENS_8epilogue10collective6detail29Sm90TmaWarpSpecializedAdapterINS1G_15DefaultEpilogueIfSK_SK_NS1F_6thread17LinearCombinationIfLi1EffLNS1K_9ScaleType4KindE0ELNS_15FloatRoundStyleE2EfEENS1_15EpilogueDefaultEEEEEvvEEEEvNT_6ParamsE --------------------------
	.section	.nv.info._ZN7cutlass13device_kernelINS_4gemm6kernel13GemmUniversalIN4cute5tupleIJiiiiEEENS1_10collective13CollectiveMmaINS1_34MainloopSm90TmaGmmaWarpSpecializedILi2ENS5_IJNS4_1CILi2EEENSA_ILi4EEENSA_ILi1EEEEEENS1_35KernelTmaWarpSpecializedCooperativeEEENS5_IJNSA_ILi128EEENSA_ILi64EEESH_EEEfNS5_IJlSD_lEEEfSK_NS4_8TiledMMAINS4_8MMA_AtomIJNS4_4SM904GMMA29MMA_64x64x8_F32TF32TF32_SS_TNILNSO_7ScaleInE1ELSQ_1EEEEEENS4_6LayoutINS5_IJSB_SD_SD_EEENS5_IJSD_NSA_ILi0EEESV_EEEEENS5_IJNS4_10UnderscoreESY_SY_EEEEENS4_23SM90_TMA_LOAD_MULTICASTENS4_14ComposedLayoutINS4_7SwizzleILi3ELi4ELi3EEENS4_18smem_ptr_flag_bitsILi32EEENST_INS5_IJNSA_ILi8EEENSA_ILi32EEEEEENS5_IJS18_SD_EEEEEEEvNS4_8identityES11_S1C_vS1D_EENS_8epilogue10collective6detail29Sm90TmaWarpSpecializedAdapterINS1G_15DefaultEpilogueIfSK_SK_NS1F_6thread17LinearCombinationIfLi1EffLNS1K_9ScaleType4KindE0ELNS_15FloatRoundStyleE2EfEENS1_15EpilogueDefaultEEEEEvvEEEEvNT_6ParamsE,"",@"SHT_CUDA_INFO"
	.sectionflags	@""
	.align	4


	//----- nvinfo : EIATTR_CUDA_API_VERSION
	.align		4
        /*0000*/ 	.byte	0x04, 0x37
        /*0002*/ 	.short	(.L_21 - .L_20)
.L_20:
        /*0004*/ 	.word	0x00000082


	//----- nvinfo : EIATTR_KPARAM_INFO
	.align		4
.L_21:
        /*0008*/ 	.byte	0x04, 0x17
        /*000a*/ 	.short	(.L_23 - .L_22)
.L_22:
        /*000c*/ 	.word	0x00000000
        /*0010*/ 	.short	0x0000
        /*0012*/ 	.short	0x0070
        /*0014*/ 	.byte	0x00, 0xf0, 0x01, 0x10


	//----- nvinfo : EIATTR_SPARSE_MMA_MASK
	.align		4
.L_23:
        /*0018*/ 	.byte	0x03, 0x50
        /*001a*/ 	.short	0x0000


	//----- nvinfo : EIATTR_MAXREG_COUNT
	.align		4
        /*001c*/ 	.byte	0x03, 0x1b
        /*001e*/ 	.short	0x00a8


	//----- nvinfo : EIATTR_NUM_BARRIERS
	.align		4
        /*0020*/ 	.byte	0x02, 0x4c
        /*0022*/ 	.byte	0x01
	.zero		1


	//----- nvinfo : EIATTR_EXTERNS
	.align		4
        /*0024*/ 	.byte	0x04, 0x0f
        /*0026*/ 	.short	(.L_25 - .L_24)


	//   ....[0]....
	.align		4
.L_24:
        /*0028*/ 	.word	index@(__assertfail)


	//----- nvinfo : EIATTR_MERCURY_ISA_VERSION
	.align		4
.L_25:
        /*002c*/ 	.byte	0x03, 0x5f
        /*002e*/ 	.short	0x0101


	//----- nvinfo : EIATTR_INT_WARP_WIDE_INSTR_OFFSETS
	.align		4
        /*0030*/ 	.byte	0x04, 0x31
        /*0032*/ 	.short	(.L_27 - .L_26)


	//   ....[0]....
.L_26:
        /*0034*/ 	.word	0x00000440


	//   ....[1]....
        /*0038*/ 	.word	0x00000460


	//   ....[2]....
        /*003c*/ 	.word	0x00000640


	//   ....[3]....
        /*0040*/ 	.word	0x00002930


	//----- nvinfo : EIATTR_COOP_GROUP_MASK_REGIDS
	.align		4
.L_27:
        /*0044*/ 	.byte	0x04, 0x29
        /*0046*/ 	.short	(.L_29 - .L_28)


	//   ....[0]....
.L_28:
        /*0048*/ 	.word	0xffffffff


	//   ....[1]....
        /*004c*/ 	.word	0xffffffff


	//   ....[2]....
        /*0050*/ 	.word	0xffffffff


	//   ....[3]....
        /*0054*/ 	.word	0xffffffff


	//   ....[4]....
        /*0058*/ 	.word	0xffffffff


	//   ....[5]....
        /*005c*/ 	.word	0xffffffff


	//----- nvinfo : EIATTR_COOP_GROUP_INSTR_OFFSETS
	.align		4
.L_29:
        /*0060*/ 	.byte	0x04, 0x28
        /*0062*/ 	.short	(.L_31 - .L_30)


	//   ....[0]....
.L_30:
        /*0064*/ 	.word	0x00000060


	//   ....[1]....
        /*0068*/ 	.word	0x00000070


	//   ....[2]....
        /*006c*/ 	.word	0x00000130


	//   ....[3]....
        /*0070*/ 	.word	0x00000290


	//   ....[4]....
        /*0074*/ 	.word	0x000007c0


	//   ....[5]....
        /*0078*/ 	.word	0x00001440


	//----- nvinfo : EIATTR_REG_RECONFIG
	.align		4
.L_31:
        /*007c*/ 	.byte	0x01, 0x54
	.zero		2


	//----- nvinfo : EIATTR_SYSCALL_OFFSETS
	.align		4
        /*0080*/ 	.byte	0x04, 0x46
        /*0082*/ 	.short	(.L_33 - .L_32)


	//   ....[0]....
.L_32:
        /*0084*/ 	.word	0x00001630


	//----- nvinfo : EIATTR_MBARRIER_INSTR_OFFSETS
	.align		4
.L_33:
        /*0088*/ 	.byte	0x04, 0x39
        /*008a*/ 	.short	(.L_35 - .L_34)


	//   ....[0]....
.L_34:
        /*008c*/ 	.word	0x00000230
        /*0090*/ 	.word	0x000000ff
        /*0094*/ 	.word	0x00000000
        /*0098*/ 	.short	0x0100
        /*009a*/ 	.byte	0x08
	.zero		1


	//   ....[1]....
        /*009c*/ 	.word	0x00000240
        /*00a0*/ 	.word	0x000000ff
        /*00a4*/ 	.word	0x00000010
        /*00a8*/ 	.short	0x0100
        /*00aa*/ 	.byte	0x08
	.zero		1


	//   ....[2]....
        /*00ac*/ 	.word	0x00000250
        /*00b0*/ 	.word	0x000000ff
        /*00b4*/ 	.word	0x00000008
        /*00b8*/ 	.short	0x0100
        /*00ba*/ 	.byte	0x08
	.zero		1


	//   ....[3]....
        /*00bc*/ 	.word	0x00000260
        /*00c0*/ 	.word	0x000000ff
        /*00c4*/ 	.word	0x00000018
        /*00c8*/ 	.short	0x0100
        /*00ca*/ 	.byte	0x08
	.zero		1


	//   ....[4]....
        /*00cc*/ 	.word	0x000006d0
        /*00d0*/ 	.word	0x000000ff
        /*00d4*/ 	.word	0x00000030
        /*00d8*/ 	.short	0x0100
        /*00da*/ 	.byte	0x06
	.zero		1


	//   ....[5]....
        /*00dc*/ 	.word	0x00000760
        /*00e0*/ 	.word	0x000000ff
        /*00e4*/ 	.word	0x00000038
        /*00e8*/ 	.short	0x0100
        /*00ea*/ 	.byte	0x06
	.zero		1


	//   ....[6]....
        /*00ec*/ 	.word	0x000016f0
        /*00f0*/ 	.word	0x00000003
        /*00f4*/ 	.word	0x00000000
        /*00f8*/ 	.short	0x010a
        /*00fa*/ 	.byte	0x3f
	.zero		1


	//   ....[7]....
        /*00fc*/ 	.word	0x00001750
        /*0100*/ 	.word	0x00000003
        /*0104*/ 	.word	0x00000000
        /*0108*/ 	.short	0x010a
        /*010a*/ 	.byte	0x3f
	.zero		1


	//   ....[8]....
        /*010c*/ 	.word	0x00002000
        /*0110*/ 	.word	0x00000005
        /*0114*/ 	.word	0x00000000
        /*0118*/ 	.short	0x010a
        /*011a*/ 	.byte	0x3f
	.zero		1


	//   ....[9]....
        /*011c*/ 	.word	0x00002040
        /*0120*/ 	.word	0x00000005
        /*0124*/ 	.word	0x00000000
        /*0128*/ 	.short	0x010a
        /*012a*/ 	.byte	0x3f
	.zero		1


	//   ....[10]....
        /*012c*/ 	.word	0x000027e0
        /*0130*/ 	.word	0x00000004
        /*0134*/ 	.word	0x00000000
        /*0138*/ 	.short	0x0101
        /*013a*/ 	.byte	0x3f
	.zero		1


	//   ....[11]....
        /*013c*/ 	.word	0x000029a0
        /*0140*/ 	.word	0x00000000
        /*0144*/ 	.word	0x00000000
        /*0148*/ 	.short	0x0101
        /*014a*/ 	.byte	0x3f
	.zero		1


	//   ....[12]....
        /*014c*/ 	.word	0x000056e0
        /*0150*/ 	.word	0x00000014
        /*0154*/ 	.word	0x00000010
        /*0158*/ 	.short	0x010a
        /*015a*/ 	.byte	0x3f
	.zero		1


	//   ....[13]....
        /*015c*/ 	.word	0x00005ce0
        /*0160*/ 	.word	0x00000004
        /*0164*/ 	.word	0x00000038
        /*0168*/ 	.short	0x0101
        /*016a*/ 	.byte	0x3f
	.zero		1


	//   ....[14]....
        /*016c*/ 	.word	0x00006400
        /*0170*/ 	.word	0x00000005
        /*0174*/ 	.word	0x00000000
        /*0178*/ 	.short	0x010a
        /*017a*/ 	.byte	0x3f
	.zero		1


	//   ....[15]....
        /*017c*/ 	.word	0x00006480
        /*0180*/ 	.word	0x00000009
        /*0184*/ 	.word	0x00000000
        /*0188*/ 	.short	0x010a
        /*018a*/ 	.byte	0x3f
	.zero		1


	//   ....[16]....
        /*018c*/ 	.word	0x000064e0
        /*0190*/ 	.word	0x00000003
        /*0194*/ 	.word	0x00000000
        /*0198*/ 	.short	0x010a
        /*019a*/ 	.byte	0x3f
	.zero		1


	//   ....[17]....
        /*019c*/ 	.word	0x00006530
        /*01a0*/ 	.word	0x00000005
        /*01a4*/ 	.word	0x00000000
        /*01a8*/ 	.short	0x010a
        /*01aa*/ 	.byte	0x3f
	.zero		1


	//   ....[18]....
        /*01ac*/ 	.word	0x00006600
        /*01b0*/ 	.word	0x00000014
        /*01b4*/ 	.word	0x00000010
        /*01b8*/ 	.short	0x010a
        /*01ba*/ 	.byte	0x3f
	.zero		1


	//   ....[19]....
        /*01bc*/ 	.word	0x000066d0
        /*01c0*/ 	.word	0x00000005
        /*01c4*/ 	.word	0x00000000
        /*01c8*/ 	.short	0x010a
        /*01ca*/ 	.byte	0x3f
	.zero		1


	//----- nvinfo : EIATTR_NUM_MBARRIERS
	.align		4
.L_35:
        /*01cc*/ 	.byte	0x03, 0x38
        /*01ce*/ 	.short	0x0006


	//----- nvinfo : EIATTR_EXIT_INSTR_OFFSETS
	.align		4
        /*01d0*/ 	.byte	0x04, 0x1c
        /*01d2*/ 	.short	(.L_37 - .L_36)


	//   ....[0]....
.L_36:
        /*01d4*/ 	.word	0x00000990


	//   ....[1]....
        /*01d8*/ 	.word	0x000011a0


	//   ....[2]....
        /*01dc*/ 	.word	0x00004d80


	//   ....[3]....
        /*01e0*/ 	.word	0x000052e0


	//   ....[4]....
        /*01e4*/ 	.word	0x000064d0


	//----- nvinfo : EIATTR_MAX_THREADS
	.align		4
.L_37:
        /*01e8*/ 	.byte	0x04, 0x05
        /*01ea*/ 	.short	(.L_39 - .L_38)
.L_38:
        /*01ec*/ 	.word	0x00000180
        /*01f0*/ 	.word	0x00000001
        /*01f4*/ 	.word	0x00000001


	//----- nvinfo : EIATTR_CRS_STACK_SIZE
	.align		4
.L_39:
        /*01f8*/ 	.byte	0x04, 0x1e
        /*01fa*/ 	.short	(.L_41 - .L_40)
.L_40:
        /*01fc*/ 	.word	0x00000000


	//----- nvinfo : EIATTR_CBANK_PARAM_SIZE
	.align		4
.L_41:
        /*0200*/ 	.byte	0x03, 0x19
        /*0202*/ 	.short	0x0470


	//----- nvinfo : EIATTR_PARAM_CBANK
	.align		4
        /*0204*/ 	.byte	0x04, 0x0a
        /*0206*/ 	.short	(.L_43 - .L_42)
	.align		4
.L_42:
        /*0208*/ 	.word	index@(.nv.constant0._ZN7cutlass13device_kernelINS_4gemm6kernel13GemmUniversalIN4cute5tupleIJiiiiEEENS1_10collective13CollectiveMmaINS1_34MainloopSm90TmaGmmaWarpSpecializedILi2ENS5_IJNS4_1CILi2EEENSA_ILi4EEENSA_ILi1EEEEEENS1_35KernelTmaWarpSpecializedCooperativeEEENS5_IJNSA_ILi128EEENSA_ILi64EEESH_EEEfNS5_IJlSD_lEEEfSK_NS4_8TiledMMAINS4_8MMA_AtomIJNS4_4SM904GMMA29MMA_64x64x8_F32TF32TF32_SS_TNILNSO_7ScaleInE1ELSQ_1EEEEEENS4_6LayoutINS5_IJSB_SD_SD_EEENS5_IJSD_NSA_ILi0EEESV_EEEEENS5_IJNS4_10UnderscoreESY_SY_EEEEENS4_23SM90_TMA_LOAD_MULTICASTENS4_14ComposedLayoutINS4_7SwizzleILi3ELi4ELi3EEENS4_18smem_ptr_flag_bitsILi32EEENST_INS5_IJNSA_ILi8EEENSA_ILi32EEEEEENS5_IJS18_SD_EEEEEEEvNS4_8identityES11_S1C_vS1D_EENS_8epilogue10collective6detail29Sm90TmaWarpSpecializedAdapterINS1G_15DefaultEpilogueIfSK_SK_NS1F_6thread17LinearCombinationIfLi1EffLNS1K_9ScaleType4KindE0ELNS_15FloatRoundStyleE2EfEENS1_15EpilogueDefaultEEEEEvvEEEEvNT_6ParamsE)
        /*020c*/ 	.short	0x0210
        /*020e*/ 	.short	0x0470


	//----- nvinfo : EIATTR_SW_WAR
	.align		4
.L_43:
        /*0210*/ 	.byte	0x04, 0x36
        /*0212*/ 	.short	(.L_45 - .L_44)
.L_44:
        /*0214*/ 	.word	0x00000008
.L_45:


//--------------------- .nv.callgraph             --------------------------
	.section	.nv.callgraph,"",@"SHT_CUDA_CALLGRAPH"
	.align	4
	.sectionentsize	8
	.align		4
        /*0000*/ 	.word	0x00000000
	.align		4
        /*0004*/ 	.word	0xffffffff
	.align		4
        /*0008*/ 	.word	index@(_ZN7cutlass13device_kernelINS_4gemm6kernel13GemmUniversalIN4cute5tupleIJiiiiEEENS1_10collective13CollectiveMmaINS1_34MainloopSm90TmaGmmaWarpSpecializedILi2ENS5_IJNS4_1CILi2EEENSA_ILi4EEENSA_ILi1EEEEEENS1_35KernelTmaWarpSpecializedCooperativeEEENS5_IJNSA_ILi128EEENSA_ILi64EEESH_EEEfNS5_IJlSD_lEEEfSK_NS4_8TiledMMAINS4_8MMA_AtomIJNS4_4SM904GMMA29MMA_64x64x8_F32TF32TF32_SS_TNILNSO_7ScaleInE1ELSQ_1EEEEEENS4_6LayoutINS5_IJSB_SD_SD_EEENS5_IJSD_NSA_ILi0EEESV_EEEEENS5_IJNS4_10UnderscoreESY_SY_EEEEENS4_23SM90_TMA_LOAD_MULTICASTENS4_14ComposedLayoutINS4_7SwizzleILi3ELi4ELi3EEENS4_18smem_ptr_flag_bitsILi32EEENST_INS5_IJNSA_ILi8EEENSA_ILi32EEEEEENS5_IJS18_SD_EEEEEEEvNS4_8identityES11_S1C_vS1D_EENS_8epilogue10collective6detail29Sm90TmaWarpSpecializedAdapterINS1G_15DefaultEpilogueIfSK_SK_NS1F_6thread17LinearCombinationIfLi1EffLNS1K_9ScaleType4KindE0ELNS_15FloatRoundStyleE2EfEENS1_15EpilogueDefaultEEEEEvvEEEEvNT_6ParamsE)
	.align		4
        /*000c*/ 	.word	index@(__assertfail)
	.align		4
        /*0010*/ 	.word	0x00000000
	.align		4
        /*0014*/ 	.word	0xfffffffe
	.align		4
        /*0018*/ 	.word	0x00000000
	.align		4
        /*001c*/ 	.word	0xfffffffd
	.align		4
        /*0020*/ 	.word	0x00000000
	.align		4
        /*0024*/ 	.word	0xfffffffc


//--------------------- .nv.constant4             --------------------------
	.section	.nv.constant4,"a",@progbits
	.align	8
	.align		8
.nv.constant4:
        /*0000*/ 	.dword	__assertfail
	.align		8
        /*0008*/ 	.dword	__unnamed_1
	.align		8
        /*0010*/ 	.dword	_ZN40_INTERNAL_1e3dc7b4_4_k_cu_9d165828_192874cuda3std3__45__cpo5beginE
	.align		8
        /*0018*/ 	.dword	_ZN40_INTERNAL_1e3dc7b4_4_k_cu_9d165828_192874cuda3std3__45__cpo3endE
	.align		8
        /*0020*/ 	.dword	_ZN40_INTERNAL_1e3dc7b4_4_k_cu_9d165828_192874cuda3std3__45__cpo6cbeginE
	.align		8
        /*0028*/ 	.dword	_ZN40_INTERNAL_1e3dc7b4_4_k_cu_9d165828_192874cuda3std3__45__cpo4cendE
	.align		8
        /*0030*/ 	.dword	_ZN40_INTERNAL_1e3dc7b4_4_k_cu_9d165828_192874cuda3std3__442_GLOBAL__N__1e3dc7b4_4_k_cu_9d165828_192876ignoreE
	.align		8
        /*0038*/ 	.dword	_ZN40_INTERNAL_1e3dc7b4_4_k_cu_9d165828_192874cuda3std3__419piecewise_constructE
	.align		8
        /*0040*/ 	.dword	_ZN40_INTERNAL_1e3dc7b4_4_k_cu_9d165828_192874cuda3std3__48in_placeE
	.align		8
        /*0048*/ 	.dword	_ZN40_INTERNAL_1e3dc7b4_4_k_cu_9d165828_192874cuda3std6ranges3__45__cpo4swapE
	.align		8
        /*0050*/ 	.dword	_ZN40_INTERNAL_1e3dc7b4_4_k_cu_9d165828_192874cuda3std6ranges3__45__cpo9iter_moveE
	.align		8
        /*0058*/ 	.dword	_ZN40_INTERNAL_1e3dc7b4_4_k_cu_9d165828_192874cute7productE
	.align		8
        /*0060*/ 	.dword	_ZN40_INTERNAL_1e3dc7b4_4_k_cu_9d165828_192874cute1_E
	.align		8
        /*0068*/ 	.dword	$str$22
	.align		8
        /*0070*/ 	.dword	$str$23


//--------------------- .text._ZN7cutlass13device_kernelINS_4gemm6kernel13GemmUniversalIN4cute5tupleIJiiiiEEENS1_10collective13CollectiveMmaINS1_34MainloopSm90TmaGmmaWarpSpecializedILi2ENS5_IJNS4_1CILi2EEENSA_ILi4EEENSA_ILi1EEEEEENS1_35KernelTmaWarpSpecializedCooperativeEEENS5_IJNSA_ILi128EEENSA_ILi64EEESH_EEEfNS5_IJlSD_lEEEfSK_NS4_8TiledMMAINS4_8MMA_AtomIJNS4_4SM904GMMA29MMA_64x64x8_F32TF32TF32_SS_TNILNSO_7ScaleInE1ELSQ_1EEEEEENS4_6LayoutINS5_IJSB_SD_SD_EEENS5_IJSD_NSA_ILi0EEESV_EEEEENS5_IJNS4_10UnderscoreESY_SY_EEEEENS4_23SM90_TMA_LOAD_MULTICASTENS4_14ComposedLayoutINS4_7SwizzleILi3ELi4ELi3EEENS4_18smem_ptr_flag_bitsILi32EEENST_INS5_IJNSA_ILi8EEENSA_ILi32EEEEEENS5_IJS18_SD_EEEEEEEvNS4_8identityES11_S1C_vS1D_EENS_8epilogue10collective6detail29Sm90TmaWarpSpecializedAdapterINS1G_15DefaultEpilogueIfSK_SK_NS1F_6thread17LinearCombinationIfLi1EffLNS1K_9ScaleType4KindE0ELNS_15FloatRoundStyleE2EfEENS1_15EpilogueDefaultEEEEEvvEEEEvNT_6ParamsE --------------------------
	.section	.text._ZN7cutlass13device_kernelINS_4gemm6kernel13GemmUniversalIN4cute5tupleIJiiiiEEENS1_10collective13CollectiveMmaINS1_34MainloopSm90TmaGmmaWarpSpecializedILi2ENS5_IJNS4_1CILi2EEENSA_ILi4EEENSA_ILi1EEEEEENS1_35KernelTmaWarpSpecializedCooperativeEEENS5_IJNSA_ILi128EEENSA_ILi64EEESH_EEEfNS5_IJlSD_lEEEfSK_NS4_8TiledMMAINS4_8MMA_AtomIJNS4_4SM904GMMA29MMA_64x64x8_F32TF32TF32_SS_TNILNSO_7ScaleInE1ELSQ_1EEEEEENS4_6LayoutINS5_IJSB_SD_SD_EEENS5_IJSD_NSA_ILi0EEESV_EEEEENS5_IJNS4_10UnderscoreESY_SY_EEEEENS4_23SM90_TMA_LOAD_MULTICASTENS4_14ComposedLayoutINS4_7SwizzleILi3ELi4ELi3EEENS4_18smem_ptr_flag_bitsILi32EEENST_INS5_IJNSA_ILi8EEENSA_ILi32EEEEEENS5_IJS18_SD_EEEEEEEvNS4_8identityES11_S1C_vS1D_EENS_8epilogue10collective6detail29Sm90TmaWarpSpecializedAdapterINS1G_15DefaultEpilogueIfSK_SK_NS1F_6thread17LinearCombinationIfLi1EffLNS1K_9ScaleType4KindE0ELNS_15FloatRoundStyleE2EfEENS1_15EpilogueDefaultEEEEEvvEEEEvNT_6ParamsE,"ax",@progbits
	.align	128
.text._ZN7cutlass13device_kernelINS_4gemm6kernel13GemmUniversalIN4cute5tupleIJiiiiEEENS1_10collective13CollectiveMmaINS1_34MainloopSm90TmaGmmaWarpSpecializedILi2ENS5_IJNS4_1CILi2EEENSA_ILi4EEENSA_ILi1EEEEEENS1_35KernelTmaWarpSpecializedCooperativeEEENS5_IJNSA_ILi128EEENSA_ILi64EEESH_EEEfNS5_IJlSD_lEEEfSK_NS4_8TiledMMAINS4_8MMA_AtomIJNS4_4SM904GMMA29MMA_64x64x8_F32TF32TF32_SS_TNILNSO_7ScaleInE1ELSQ_1EEEEEENS4_6LayoutINS5_IJSB_SD_SD_EEENS5_IJSD_NSA_ILi0EEESV_EEEEENS5_IJNS4_10UnderscoreESY_SY_EEEEENS4_23SM90_TMA_LOAD_MULTICASTENS4_14ComposedLayoutINS4_7SwizzleILi3ELi4ELi3EEENS4_18smem_ptr_flag_bitsILi32EEENST_INS5_IJNSA_ILi8EEENSA_ILi32EEEEEENS5_IJS18_SD_EEEEEEEvNS4_8identityES11_S1C_vS1D_EENS_8epilogue10collective6detail29Sm90TmaWarpSpecializedAdapterINS1G_15DefaultEpilogueIfSK_SK_NS1F_6thread17LinearCombinationIfLi1EffLNS1K_9ScaleType4KindE0ELNS_15FloatRoundStyleE2EfEENS1_15EpilogueDefaultEEEEEvvEEEEvNT_6ParamsE:
        .type           _ZN7cutlass13device_kernelINS_4gemm6kernel13GemmUniversalIN4cute5tupleIJiiiiEEENS1_10collective13CollectiveMmaINS1_34MainloopSm90TmaGmmaWarpSpecializedILi2ENS5_IJNS4_1CILi2EEENSA_ILi4EEENSA_ILi1EEEEEENS1_35KernelTmaWarpSpecializedCooperativeEEENS5_IJNSA_ILi128EEENSA_ILi64EEESH_EEEfNS5_IJlSD_lEEEfSK_NS4_8TiledMMAINS4_8MMA_AtomIJNS4_4SM904GMMA29MMA_64x64x8_F32TF32TF32_SS_TNILNSO_7ScaleInE1ELSQ_1EEEEEENS4_6LayoutINS5_IJSB_SD_SD_EEENS5_IJSD_NSA_ILi0EEESV_EEEEENS5_IJNS4_10UnderscoreESY_SY_EEEEENS4_23SM90_TMA_LOAD_MULTICASTENS4_14ComposedLayoutINS4_7SwizzleILi3ELi4ELi3EEENS4_18smem_ptr_flag_bitsILi32EEENST_INS5_IJNSA_ILi8EEENSA_ILi32EEEEEENS5_IJS18_SD_EEEEEEEvNS4_8identityES11_S1C_vS1D_EENS_8epilogue10collective6detail29Sm90TmaWarpSpecializedAdapterINS1G_15DefaultEpilogueIfSK_SK_NS1F_6thread17LinearCombinationIfLi1EffLNS1K_9ScaleType4KindE0ELNS_15FloatRoundStyleE2EfEENS1_15EpilogueDefaultEEEEEvvEEEEvNT_6ParamsE,@function
        .size           _ZN7cutlass13device_kernelINS_4gemm6kernel13GemmUniversalIN4cute5tupleIJiiiiEEENS1_10collective13CollectiveMmaINS1_34MainloopSm90TmaGmmaWarpSpecializedILi2ENS5_IJNS4_1CILi2EEENSA_ILi4EEENSA_ILi1EEEEEENS1_35KernelTmaWarpSpecializedCooperativeEEENS5_IJNSA_ILi128EEENSA_ILi64EEESH_EEEfNS5_IJlSD_lEEEfSK_NS4_8TiledMMAINS4_8MMA_AtomIJNS4_4SM904GMMA29MMA_64x64x8_F32TF32TF32_SS_TNILNSO_7ScaleInE1ELSQ_1EEEEEENS4_6LayoutINS5_IJSB_SD_SD_EEENS5_IJSD_NSA_ILi0EEESV_EEEEENS5_IJNS4_10UnderscoreESY_SY_EEEEENS4_23SM90_TMA_LOAD_MULTICASTENS4_14ComposedLayoutINS4_7SwizzleILi3ELi4ELi3EEENS4_18smem_ptr_flag_bitsILi32EEENST_INS5_IJNSA_ILi8EEENSA_ILi32EEEEEENS5_IJS18_SD_EEEEEEEvNS4_8identityES11_S1C_vS1D_EENS_8epilogue10collective6detail29Sm90TmaWarpSpecializedAdapterINS1G_15DefaultEpilogueIfSK_SK_NS1F_6thread17LinearCombinationIfLi1EffLNS1K_9ScaleType4KindE0ELNS_15FloatRoundStyleE2EfEENS1_15EpilogueDefaultEEEEEvvEEEEvNT_6ParamsE,(.L_x_129 - _ZN7cutlass13device_kernelINS_4gemm6kernel13GemmUniversalIN4cute5tupleIJiiiiEEENS1_10collective13CollectiveMmaINS1_34MainloopSm90TmaGmmaWarpSpecializedILi2ENS5_IJNS4_1CILi2EEENSA_ILi4EEENSA_ILi1EEEEEENS1_35KernelTmaWarpSpecializedCooperativeEEENS5_IJNSA_ILi128EEENSA_ILi64EEESH_EEEfNS5_IJlSD_lEEEfSK_NS4_8TiledMMAINS4_8MMA_AtomIJNS4_4SM904GMMA29MMA_64x64x8_F32TF32TF32_SS_TNILNSO_7ScaleInE1ELSQ_1EEEEEENS4_6LayoutINS5_IJSB_SD_SD_EEENS5_IJSD_NSA_ILi0EEESV_EEEEENS5_IJNS4_10UnderscoreESY_SY_EEEEENS4_23SM90_TMA_LOAD_MULTICASTENS4_14ComposedLayoutINS4_7SwizzleILi3ELi4ELi3EEENS4_18smem_ptr_flag_bitsILi32EEENST_INS5_IJNSA_ILi8EEENSA_ILi32EEEEEENS5_IJS18_SD_EEEEEEEvNS4_8identityES11_S1C_vS1D_EENS_8epilogue10collective6detail29Sm90TmaWarpSpecializedAdapterINS1G_15DefaultEpilogueIfSK_SK_NS1F_6thread17LinearCombinationIfLi1EffLNS1K_9ScaleType4KindE0ELNS_15FloatRoundStyleE2EfEENS1_15EpilogueDefaultEEEEEvvEEEEvNT_6ParamsE)
        .other          _ZN7cutlass13device_kernelINS_4gemm6kernel13GemmUniversalIN4cute5tupleIJiiiiEEENS1_10collective13CollectiveMmaINS1_34MainloopSm90TmaGmmaWarpSpecializedILi2ENS5_IJNS4_1CILi2EEENSA_ILi4EEENSA_ILi1EEEEEENS1_35KernelTmaWarpSpecializedCooperativeEEENS5_IJNSA_ILi128EEENSA_ILi64EEESH_EEEfNS5_IJlSD_lEEEfSK_NS4_8TiledMMAINS4_8MMA_AtomIJNS4_4SM904GMMA29MMA_64x64x8_F32TF32TF32_SS_TNILNSO_7ScaleInE1ELSQ_1EEEEEENS4_6LayoutINS5_IJSB_SD_SD_EEENS5_IJSD_NSA_ILi0EEESV_EEEEENS5_IJNS4_10UnderscoreESY_SY_EEEEENS4_23SM90_TMA_LOAD_MULTICASTENS4_14ComposedLayoutINS4_7SwizzleILi3ELi4ELi3EEENS4_18smem_ptr_flag_bitsILi32EEENST_INS5_IJNSA_ILi8EEENSA_ILi32EEEEEENS5_IJS18_SD_EEEEEEEvNS4_8identityES11_S1C_vS1D_EENS_8epilogue10collective6detail29Sm90TmaWarpSpecializedAdapterINS1G_15DefaultEpilogueIfSK_SK_NS1F_6thread17LinearCombinationIfLi1EffLNS1K_9ScaleType4KindE0ELNS_15FloatRoundStyleE2EfEENS1_15EpilogueDefaultEEEEEvvEEEEvNT_6ParamsE,@"STO_CUDA_ENTRY STV_DEFAULT"
_ZN7cutlass13device_kernelINS_4gemm6kernel13GemmUniversalIN4cute5tupleIJiiiiEEENS1_10collective13CollectiveMmaINS1_34MainloopSm90TmaGmmaWarpSpecializedILi2ENS5_IJNS4_1CILi2EEENSA_ILi4EEENSA_ILi1EEEEEENS1_35KernelTmaWarpSpecializedCooperativeEEENS5_IJNSA_ILi128EEENSA_ILi64EEESH_EEEfNS5_IJlSD_lEEEfSK_NS4_8TiledMMAINS4_8MMA_AtomIJNS4_4SM904GMMA29MMA_64x64x8_F32TF32TF32_SS_TNILNSO_7ScaleInE1ELSQ_1EEEEEENS4_6LayoutINS5_IJSB_SD_SD_EEENS5_IJSD_NSA_ILi0EEESV_EEEEENS5_IJNS4_10UnderscoreESY_SY_EEEEENS4_23SM90_TMA_LOAD_MULTICASTENS4_14ComposedLayoutINS4_7SwizzleILi3ELi4ELi3EEENS4_18smem_ptr_flag_bitsILi32EEENST_INS5_IJNSA_ILi8EEENSA_ILi32EEEEEENS5_IJS18_SD_EEEEEEEvNS4_8identityES11_S1C_vS1D_EENS_8epilogue10collective6detail29Sm90TmaWarpSpecializedAdapterINS1G_15DefaultEpilogueIfSK_SK_NS1F_6thread17LinearCombinationIfLi1EffLNS1K_9ScaleType4KindE0ELNS_15FloatRoundStyleE2EfEENS1_15EpilogueDefaultEEEEEvvEEEEvNT_6ParamsE:
[----:B------:R-:W0:Y:S01]  /*0000*/  LDC R1, c[0x0][0x28] ;  /* 0x00000a00ff017b82 */ /* 0x000e220000000800 */
[----:B------:R-:W1:Y:S01]  /*0010*/  S2R R63, SR_TID.X ;  /* 0x00000000003f7919 */ /* 0x000e620000002100 */
[----:B------:R-:W-:Y:S01]  /*0020*/  ELECT P0, URZ, PT ;  /* 0x00000000003f782f */ /* 0x000fe20003800000 */
[----:B------:R-:W-:Y:S01]  /*0030*/  BSSY B0, `(.L_x_0) ;  /* 0x000000f000007945 */ /* 0x000fe20003800000 */
[--C-:B-1----:R-:W-:Y:S02]  /*0040*/  SHF.R.U32.HI R0, RZ, 0x5, R63.reuse ;  /* 0x00000005ff007819 */ /* 0x102fe4000001163f */
[----:B------:R-:W-:-:S03]  /*0050*/  SHF.R.U32.HI R6, RZ, 0x7, R63 ;  /* 0x00000007ff067819 */ /* 0x000fc6000001163f */
[----:B------:R-:W1:Y:S04]  /*0060*/  SHFL.IDX PT, R2, R0, RZ, 0x1f ;  /* 0x00001fff00027589 */ /* 0x000e6800000e0000 */
[----:B------:R2:W3:Y:S01]  /*0070*/  SHFL.IDX PT, R5, R6, RZ, 0x1f ;  /* 0x00001fff06057589 */ /* 0x0004e200000e0000 */
[----:B-1----:R-:W-:-:S13]  /*0080*/  ISETP.NE.OR P0, PT, R2, RZ, !P0 ;  /* 0x000000ff0200720c */ /* 0x002fda0004705670 */
[----:B0-23--:R-:W-:Y:S05]  /*0090*/  @P0 BRA `(.L_x_1) ;  /* 0x0000000000200947 */ /* 0x00dfea0003800000 */
[----:B------:R-:W-:Y:S02]  /*00a0*/  ULDC.64 UR4, c[0x0][0x198] ;  /* 0x0000660000047ab9 */ /* 0x000fe40000000a00 */
[----:B------:R-:W-:Y:S02]  /*00b0*/  UIADD3 UR6, UP0, UR4, 0xf0, URZ ;  /* 0x000000f004067890 */ /* 0x000fe4000ff1e03f */
[----:B------:R-:W-:Y:S02]  /*00c0*/  UIADD3 UR4, UP1, UR4, 0x1f0, URZ ;  /* 0x000001f004047890 */ /* 0x000fe4000ff3e03f */
[----:B------:R-:W-:Y:S02]  /*00d0*/  UIADD3.X UR7, URZ, UR5, URZ, UP0, !UPT ;  /* 0x000000053f077290 */ /* 0x000fe400087fe43f */
[----:B------:R-:W-:-:S07]  /*00e0*/  UIADD3.X UR5, URZ, UR5, URZ, UP1, !UPT ;  /* 0x000000053f057290 */ /* 0x000fce0008ffe43f */
[----:B------:R0:W-:Y:S02]  /*00f0*/  UTMACCTL.PF [UR6] ;  /* 0x00000000060079b9 */ /* 0x0001e40008040000 */
[----:B------:R0:W-:Y:S02]  /*0100*/  UTMACCTL.PF [UR4] ;  /* 0x00000000040079b9 */ /* 0x0001e40008040000 */
[----:B0-----:R-:W-:Y:S01]  /*0110*/  NOP ;  /* 0x0000000000007918 */ /* 0x001fe20000000000 */
.L_x_1:
[----:B------:R-:W-:Y:S05]  /*0120*/  BSYNC B0 ;  /* 0x0000000000007941 */ /* 0x000fea0003800000 */
.L_x_0:
[----:B------:R-:W0:Y:S02]  /*0130*/  SHFL.IDX PT, R3, R0, RZ, 0x1f ;  /* 0x00001fff00037589 */ /* 0x000e2400000e0000 */
[----:B0-----:R-:W-:-:S13]  /*0140*/  ISETP.NE.AND P0, PT, R3, RZ, PT ;  /* 0x000000ff0300720c */ /* 0x001fda0003f05270 */
[----:B------:R-:W-:Y:S05]  /*0150*/  @P0 BRA `(.L_x_2) ;  /* 0x0000000000480947 */ /* 0x000fea0003800000 */
[----:B------:R-:W0:Y:S01]  /*0160*/  S2UR UR8, SR_CgaCtaId ;  /* 0x00000000000879c3 */ /* 0x000e220000008800 */
[----:B------:R-:W-:Y:S01]  /*0170*/  UMOV UR4, 0x400 ;  /* 0x0000040000047882 */ /* 0x000fe20000000000 */
[----:B------:R-:W-:Y:S01]  /*0180*/  UMOV UR5, 0x1 ;  /* 0x0000000100057882 */ /* 0x000fe20000000000 */
[----:B------:R-:W-:Y:S01]  /*0190*/  UMOV UR6, 0xa ;  /* 0x0000000a00067882 */ /* 0x000fe20000000000 */
[----:B------:R-:W-:Y:S01]  /*01a0*/  ELECT P0, URZ, PT ;  /* 0x00000000003f782f */ /* 0x000fe20003800000 */
[----:B------:R-:W-:-:S04]  /*01b0*/  UIADD3 UR6, -UR6, 0x100000, URZ ;  /* 0x0010000006067890 */ /* 0x000fc8000fffe13f */
[----:B------:R-:W-:Y:S02]  /*01c0*/  USHF.L.U32 UR7, UR6, 0xb, URZ ;  /* 0x0000000b06077899 */ /* 0x000fe4000800063f */
[----:B------:R-:W-:Y:S02]  /*01d0*/  USHF.L.U32 UR6, UR6, 0x1, URZ ;  /* 0x0000000106067899 */ /* 0x000fe4000800063f */
[----:B0-----:R-:W-:Y:S02]  /*01e0*/  ULEA UR8, UR8, UR4, 0x18 ;  /* 0x0000000408087291 */ /* 0x001fe4000f8ec03f */
[----:B------:R-:W-:-:S04]  /*01f0*/  UIADD3 UR4, -UR5, 0x100000, URZ ;  /* 0x0010000005047890 */ /* 0x000fc8000fffe13f */
[----:B------:R-:W-:Y:S02]  /*0200*/  USHF.L.U32 UR5, UR4, 0xb, URZ ;  /* 0x0000000b04057899 */ /* 0x000fe4000800063f */
[----:B------:R-:W-:Y:S01]  /*0210*/  USHF.L.U32 UR4, UR4, 0x1, URZ ;  /* 0x0000000104047899 */ /* 0x000fe2000800063f */
[----:B------:R-:W0:Y:S11]  /*0220*/  FENCE.VIEW.ASYNC.S ;  /* 0x00000000000073c6 */ /* 0x000e360000000000 */
[----:B0-----:R0:W1:Y:S01]  /*0230*/  SYNCS.EXCH.64 URZ, [UR8], UR4 ;  /* 0x00000004083f75b2 */ /* 0x0010620008000100 */
[----:B------:R0:W2:Y:S01]  /*0240*/  SYNCS.EXCH.64 URZ, [UR8+0x10], UR6 ;  /* 0x00001006083f75b2 */ /* 0x0000a20008000100 */
[----:B------:R0:W3:Y:S01]  /*0250*/  SYNCS.EXCH.64 URZ, [UR8+0x8], UR4 ;  /* 0x00000804083f75b2 */ /* 0x0000e20008000100 */
[----:B------:R0:W4:Y:S01]  /*0260*/  SYNCS.EXCH.64 URZ, [UR8+0x18], UR6 ;  /* 0x00001806083f75b2 */ /* 0x0001220008000100 */
[----:B------:R-:W-:Y:S01]  /*0270*/  NOP ;  /* 0x0000000000007918 */ /* 0x000fe20000000000 */
.L_x_2:
[----:B------:R-:W-:Y:S01]  /*0280*/  SHF.R.S32.HI R4, RZ, 0x1f, R63 ;  /* 0x0000001fff047819 */ /* 0x000fe2000001143f */
[----:B------:R-:W5:Y:S01]  /*0290*/  SHFL.IDX PT, R0, R0, RZ, 0x1f ;  /* 0x00001fff00007589 */ /* 0x000f6200000e0000 */
[----:B0-----:R-:W0:Y:S01]  /*02a0*/  S2UR UR8, SR_CTAID.X ;  /* 0x00000000000879c3 */ /* 0x001e220000002500 */
[----:B------:R-:W-:Y:S02]  /*02b0*/  ELECT P0, URZ, PT ;  /* 0x00000000003f782f */ /* 0x000fe40003800000 */
[----:B------:R-:W-:Y:S01]  /*02c0*/  LEA.HI R4, R4, R63, RZ, 0x7 ;  /* 0x0000003f04047211 */ /* 0x000fe200078f38ff */
[----:B------:R-:W-:Y:S01]  /*02d0*/  ULDC UR4, c[0x0][0x150] ;  /* 0x0000540000047ab9 */ /* 0x000fe20000000800 */
[----:B------:R-:W-:Y:S01]  /*02e0*/  SHF.R.S32.HI R10, RZ, 0x1f, R3 ;  /* 0x0000001fff0a7819 */ /* 0x000fe20000011403 */
[----:B------:R-:W-:Y:S01]  /*02f0*/  NOP ;  /* 0x0000000000007918 */ /* 0x000fe20000000000 */
[----:B------:R-:W-:Y:S01]  /*0300*/  LOP3.LUT R4, R4, 0xffffff80, RZ, 0xc0, !PT ;  /* 0xffffff8004047812 */ /* 0x000fe200078ec0ff */
[----:B------:R-:W-:Y:S01]  /*0310*/  NOP ;  /* 0x0000000000007918 */ /* 0x000fe20000000000 */
[----:B------:R-:W-:Y:S01]  /*0320*/  LEA.HI R10, R10, R3, RZ, 0x2 ;  /* 0x000000030a0a7211 */ /* 0x000fe200078f10ff */
[----:B------:R-:W1:Y:S01]  /*0330*/  LDC R12, c[0x0][0x144] ;  /* 0x00005100ff0c7b82 */ /* 0x000e620000000800 */
[----:B------:R-:W-:Y:S01]  /*0340*/  IMAD.MOV.U32 R22, RZ, RZ, 0x1 ;  /* 0x00000001ff167424 */ /* 0x000fe200078e00ff */
[----:B------:R-:W-:Y:S01]  /*0350*/  ISETP.NE.AND P3, PT, R5, RZ, PT ;  /* 0x000000ff0500720c */ /* 0x000fe20003f65270 */
[----:B------:R-:W-:Y:S01]  /*0360*/  IMAD.IADD R8, R63, 0x1, -R4 ;  /* 0x000000013f087824 */ /* 0x000fe200078e0a04 */
[----:B------:R-:W-:Y:S01]  /*0370*/  LOP3.LUT R10, R10, 0x3ffffffc, RZ, 0xc0, !PT ;  /* 0x3ffffffc0a0a7812 */ /* 0x000fe200078ec0ff */
[----:B------:R-:W2:Y:S03]  /*0380*/  S2R R4, SR_CTAID.Y ;  /* 0x0000000000047919 */ /* 0x000ea60000002600 */
[----:B------:R-:W-:Y:S01]  /*0390*/  SHF.R.S32.HI R7, RZ, 0x1f, R8 ;  /* 0x0000001fff077819 */ /* 0x000fe20000011408 */
[----:B------:R-:W-:Y:S01]  /*03a0*/  IMAD.IADD R10, R3, 0x1, -R10 ;  /* 0x00000001030a7824 */ /* 0x000fe200078e0a0a */
[----:B------:R-:W3:Y:S02]  /*03b0*/  LDC R14, c[0x0][0x140] ;  /* 0x00005000ff0e7b82 */ /* 0x000ee40000000800 */
[----:B------:R-:W-:-:S02]  /*03c0*/  LEA.HI R7, R7, R8, RZ, 0x3 ;  /* 0x0000000807077211 */ /* 0x000fc400078f18ff */
[----:B-----5:R-:W-:Y:S02]  /*03d0*/  ISETP.NE.OR P0, PT, R0, RZ, !P0 ;  /* 0x000000ff0000720c */ /* 0x020fe40004705670 */
[--C-:B------:R-:W-:Y:S02]  /*03e0*/  SHF.R.S32.HI R0, RZ, 0x3, R7.reuse ;  /* 0x00000003ff007819 */ /* 0x100fe40000011407 */
[----:B------:R-:W-:Y:S02]  /*03f0*/  SHF.R.S32.HI R7, RZ, 0x1f, R7 ;  /* 0x0000001fff077819 */ /* 0x000fe40000011407 */
[----:B0-----:R-:W-:Y:S02]  /*0400*/  I2FP.F32.U32 R9, UR8 ;  /* 0x0000000800097c45 */ /* 0x001fe40008201000 */
[----:B------:R-:W-:-:S03]  /*0410*/  LEA.HI R7, R7, R0, RZ, 0x2 ;  /* 0x0000000007077211 */ /* 0x000fc600078f10ff */
[----:B------:R-:W-:Y:S01]  /*0420*/  FMUL R9, R9, UR4 ;  /* 0x0000000409097c20 */ /* 0x000fe20008400000 */
[----:B------:R-:W-:Y:S01]  /*0430*/  LOP3.LUT R7, R7, 0xfffffffc, RZ, 0xc0, !PT ;  /* 0xfffffffc07077812 */ /* 0x000fe200078ec0ff */
[----:B------:R-:W-:Y:S01]  /*0440*/  VOTEU.ALL UP0, P0 ;  /* 0x00000000003f7886 */ /* 0x000fe20000000000 */
[----:B------:R-:W-:Y:S01]  /*0450*/  ULDC UR4, c[0x0][0x154] ;  /* 0x0000550000047ab9 */ /* 0x000fe20000000800 */
[----:B------:R-:W-:Y:S02]  /*0460*/  VOTEU.ALL UP1, P0 ;  /* 0x00000000003f7886 */ /* 0x000fe40000020000 */
[----:B------:R-:W0:Y:S01]  /*0470*/  F2I.U32.TRUNC.NTZ R9, R9 ;  /* 0x0000000900097305 */ /* 0x000e22000020f000 */
[----:B------:R-:W-:Y:S01]  /*0480*/  IMAD.IADD R7, R0, 0x1, -R7 ;  /* 0x0000000100077824 */ /* 0x000fe200078e0a07 */
[----:B------:R-:W5:Y:S01]  /*0490*/  @!UP0 S2UR UR7, SR_CgaCtaId ;  /* 0x00000000000789c3 */ /* 0x000f620000008800 */
[----:B------:R-:W-:Y:S01]  /*04a0*/  @!UP0 UMOV UR6, 0x400 ;  /* 0x0000040000068882 */ /* 0x000fe20000000000 */
[----:B---3--:R-:W-:Y:S01]  /*04b0*/  ISETP.EQ.U32.AND P2, PT, R14, 0x1, PT ;  /* 0x000000010e00780c */ /* 0x008fe20003f42070 */
[----:B------:R-:W-:Y:S01]  /*04c0*/  IMAD R10, R10, 0x4, R7 ;  /* 0x000000040a0a7824 */ /* 0x000fe200078e0207 */
[----:B--2---:R-:W-:-:S03]  /*04d0*/  I2FP.F32.U32 R3, R4 ;  /* 0x0000000400037245 */ /* 0x004fc60000201000 */
[C---:B------:R-:W-:Y:S01]  /*04e0*/  IMAD.SHL.U32 R19, R10.reuse, 0x4, RZ ;  /* 0x000000040a137824 */ /* 0x040fe200078e00ff */
[----:B------:R-:W-:Y:S01]  /*04f0*/  LEA.HI R0, R10, R10, RZ, 0x1 ;  /* 0x0000000a0a007211 */ /* 0x000fe200078f08ff */
[----:B------:R-:W-:Y:S01]  /*0500*/  FMUL R13, R3, UR4 ;  /* 0x00000004030d7c20 */ /* 0x000fe20008400000 */
[----:B------:R-:W2:Y:S01]  /*0510*/  LDC R7, c[0x0][0x148] ;  /* 0x00005200ff077b82 */ /* 0x000ea20000000800 */
[----:B------:R-:W-:Y:S01]  /*0520*/  UMOV UR4, 0x20 ;  /* 0x0000002000047882 */ /* 0x000fe20000000000 */
[----:B------:R-:W-:Y:S01]  /*0530*/  LOP3.LUT R11, R0, 0xfffffffe, RZ, 0xc0, !PT ;  /* 0xfffffffe000b7812 */ /* 0x000fe200078ec0ff */
[----:B0-----:R-:W-:Y:S01]  /*0540*/  IMAD.MOV R15, RZ, RZ, -R9 ;  /* 0x000000ffff0f7224 */ /* 0x001fe200078e0a09 */
[----:B------:R-:W-:Y:S01]  /*0550*/  SHF.R.S32.HI R9, RZ, 0x1f, R2 ;  /* 0x0000001fff097819 */ /* 0x000fe20000011402 */
[----:B------:R-:W0:Y:S01]  /*0560*/  F2I.U32.TRUNC.NTZ R13, R13 ;  /* 0x0000000d000d7305 */ /* 0x000e22000020f000 */
[----:B------:R-:W-:Y:S01]  /*0570*/  LOP3.LUT R19, R10, 0xc, R19, 0x78, !PT ;  /* 0x0000000c0a137812 */ /* 0x000fe200078e7813 */
[----:B-1----:R-:W-:Y:S01]  /*0580*/  IMAD R3, R12, R15, UR8 ;  /* 0x000000080c037e24 */ /* 0x002fe2000f8e020f */
[----:B------:R-:W-:Y:S01]  /*0590*/  LEA.HI R9, R9, R2, RZ, 0x2 ;  /* 0x0000000209097211 */ /* 0x000fe200078f10ff */
[----:B------:R-:W-:Y:S01]  /*05a0*/  IMAD.IADD R0, R10, 0x1, -R11 ;  /* 0x000000010a007824 */ /* 0x000fe200078e0a0b */
[----:B------:R-:W-:-:S04]  /*05b0*/  @!UP0 UIADD3 UR4, -UR4, 0x100000, URZ ;  /* 0x0010000004048890 */ /* 0x000fc8000fffe13f */
[----:B------:R-:W-:Y:S02]  /*05c0*/  @!UP0 USHF.L.U32 UR5, UR4, 0xb, URZ ;  /* 0x0000000b04058899 */ /* 0x000fe4000800063f */
[----:B------:R-:W-:Y:S01]  /*05d0*/  @!UP0 USHF.L.U32 UR4, UR4, 0x1, URZ ;  /* 0x0000000104048899 */ /* 0x000fe2000800063f */
[----:B------:R-:W-:Y:S01]  /*05e0*/  VIADD R10, R5, 0xffffffff ;  /* 0xffffffff050a7836 */ /* 0x000fe20000000000 */
[----:B------:R-:W-:Y:S02]  /*05f0*/  LOP3.LUT R9, R9, 0xfffffffc, RZ, 0xc0, !PT ;  /* 0xfffffffc09097812 */ /* 0x000fe400078ec0ff */
[----:B------:R-:W-:Y:S01]  /*0600*/  ISETP.NE.AND P4, PT, R0, R3, PT ;  /* 0x000000030000720c */ /* 0x000fe20003f85270 */
[----:B-----5:R-:W-:Y:S01]  /*0610*/  @!UP0 ULEA UR6, UR7, UR6, 0x18 ;  /* 0x0000000607068291 */ /* 0x020fe2000f8ec03f */
[----:B------:R-:W-:Y:S01]  /*0620*/  ISETP.GE.U32.AND P6, PT, R10, 0x2, PT ;  /* 0x000000020a00780c */ /* 0x000fe20003fc6070 */
[----:B------:R-:W-:Y:S01]  /*0630*/  IMAD.IADD R0, R2, 0x1, -R9 ;  /* 0x0000000102007824 */ /* 0x000fe200078e0a09 */
[----:B------:R-:W-:Y:S01]  /*0640*/  VOTEU.ALL UP0, P0 ;  /* 0x00000000003f7886 */ /* 0x000fe20000000000 */
[----:B------:R-:W-:Y:S01]  /*0650*/  LOP3.LUT P0, RZ, R8, 0x7, RZ, 0xc0, !PT ;  /* 0x0000000708ff7812 */ /* 0x000fe2000780c0ff */
[----:B0-----:R-:W-:Y:S01]  /*0660*/  IMAD.MOV R20, RZ, RZ, -R13 ;  /* 0x000000ffff147224 */ /* 0x001fe200078e0a0d */
[----:B------:R-:W-:-:S02]  /*0670*/  LOP3.LUT R11, R63, 0x7f, RZ, 0xc0, !PT ;  /* 0x0000007f3f0b7812 */ /* 0x000fc400078ec0ff */
[C---:B------:R-:W-:Y:S01]  /*0680*/  ISETP.NE.AND P1, PT, R0.reuse, 0x3, PT ;  /* 0x000000030000780c */ /* 0x040fe20003f25270 */
[----:B--2---:R-:W-:Y:S01]  /*0690*/  IMAD R9, R7, R20, R4 ;  /* 0x0000001407097224 */ /* 0x004fe200078e0204 */
[C---:B------:R-:W-:Y:S02]  /*06a0*/  ISETP.LT.U32.AND P0, PT, R19.reuse, 0x8, !P0 ;  /* 0x000000081300780c */ /* 0x040fe40004701070 */
[----:B------:R-:W-:Y:S01]  /*06b0*/  @P4 LEA.HI R2, R19, R19, RZ, 0x1 ;  /* 0x0000001313024211 */ /* 0x000fe200078f08ff */
[----:B------:R-:W0:Y:S02]  /*06c0*/  FENCE.VIEW.ASYNC.S ;  /* 0x00000000000073c6 */ /* 0x000e240000000000 */
[----:B0-----:R0:W1:Y:S01]  /*06d0*/  @!UP0 SYNCS.EXCH.64 URZ, [UR6+0x30], UR4 ;  /* 0x00003004063f85b2 */ /* 0x0010620008000100 */
[----:B------:R-:W-:Y:S02]  /*06e0*/  ISETP.EQ.OR P1, PT, R0, RZ, !P1 ;  /* 0x000000ff0000720c */ /* 0x000fe40004f22670 */
[----:B------:R-:W-:-:S02]  /*06f0*/  @P4 SHF.R.S32.HI R2, RZ, 0x1, R2 ;  /* 0x00000001ff024819 */ /* 0x000fc40000011402 */
[----:B------:R-:W-:Y:S02]  /*0700*/  ISETP.EQ.AND P1, PT, R5, RZ, P1 ;  /* 0x000000ff0500720c */ /* 0x000fe40000f22270 */
[----:B------:R-:W-:Y:S02]  /*0710*/  @P4 ISETP.NE.AND P5, PT, R2, R9, PT ;  /* 0x000000090200420c */ /* 0x000fe40003fa5270 */
[----:B------:R-:W-:Y:S02]  /*0720*/  SEL R9, RZ, 0x1, !P0 ;  /* 0x00000001ff097807 */ /* 0x000fe40004000000 */
[----:B------:R-:W-:Y:S02]  /*0730*/  @P4 SEL R22, RZ, 0x1, P5 ;  /* 0x00000001ff164807 */ /* 0x000fe40002800000 */
[----:B------:R-:W-:Y:S02]  /*0740*/  SEL R18, RZ, 0x1, !P1 ;  /* 0x00000001ff127807 */ /* 0x000fe40004800000 */
[----:B------:R-:W-:Y:S01]  /*0750*/  LOP3.LUT R22, R22, R9, RZ, 0xc0, !PT ;  /* 0x0000000916167212 */ /* 0x000fe200078ec0ff */
[----:B------:R0:W2:Y:S01]  /*0760*/  @!UP1 SYNCS.EXCH.64 URZ, [UR6+0x38], UR4 ;  /* 0x00003804063f95b2 */ /* 0x0000a20008000100 */
[----:B------:R-:W-:Y:S01]  /*0770*/  SEL R18, R18, 0x2, P6 ;  /* 0x0000000212127807 */ /* 0x000fe20003000000 */
[----:B------:R-:W-:Y:S01]  /*0780*/  NOP ;  /* 0x0000000000007918 */ /* 0x000fe20000000000 */
[----:B------:R-:W-:Y:S05]  /*0790*/  @!P2 BRA `(.L_x_3) ;  /* 0x000000000008a947 */ /* 0x000fea0003800000 */
[----:B-12-4-:R-:W-:Y:S01]  /*07a0*/  UCGABAR_ARV ;  /* 0x00000000000079c7 */ /* 0x016fe20008000000 */
[----:B------:R-:W-:Y:S05]  /*07b0*/  BRA `(.L_x_4) ;  /* 0x0000000000047947 */ /* 0x000fea0003800000 */
.L_x_3:
[----:B-12-4-:R-:W-:Y:S01]  /*07c0*/  NOP ;  /* 0x0000000000007918 */ /* 0x016fe20000000000 */
.L_x_4:
[----:B------:R-:W1:Y:S01]  /*07d0*/  LDC R2, c[0x0][0x65c] ;  /* 0x00019700ff027b82 */ /* 0x000e620000000800 */
[----:B------:R-:W-:Y:S02]  /*07e0*/  IMAD.U32 R8, RZ, RZ, UR8 ;  /* 0x00000008ff087e24 */ /* 0x000fe4000f8e00ff */
[----:B------:R-:W-:Y:S01]  /*07f0*/  IMAD.MOV.U32 R9, RZ, RZ, RZ ;  /* 0x000000ffff097224 */ /* 0x000fe200078e00ff */
[----:B-1----:R-:W-:-:S04]  /*0800*/  ISETP.NE.AND P1, PT, R2, 0x1, PT ;  /* 0x000000010200780c */ /* 0x002fc80003f25270 */
[----:B------:R-:W-:-:S09]  /*0810*/  P2R R5, PR, RZ, 0x2 ;  /* 0x00000002ff057803 */ /* 0x000fd20000000000 */
[----:B------:R-:W1:Y:S01]  /*0820*/  @P1 LDC R17, c[0x0][0x10] ;  /* 0x00000400ff111b82 */ /* 0x000e620000000800 */
[----:B------:R-:W-:Y:S02]  /*0830*/  @P1 IMAD.MOV.U32 R5, RZ, RZ, RZ ;  /* 0x000000ffff051224 */ /* 0x000fe400078e00ff */
[----:B------:R-:W-:-:S05]  /*0840*/  @P1 IMAD.MOV.U32 R15, RZ, RZ, RZ ;  /* 0x000000ffff0f1224 */ /* 0x000fca00078e00ff */
[----:B------:R-:W2:Y:S01]  /*0850*/  @!P1 LDC R13, c[0x0][0xc] ;  /* 0x00000300ff0d9b82 */ /* 0x000ea20000000800 */
[----:B0-----:R-:W-:Y:S01]  /*0860*/  ULDC UR4, c[0x0][0xc] ;  /* 0x0000030000047ab9 */ /* 0x001fe20000000800 */
[----:B------:R-:W-:Y:S01]  /*0870*/  ULDC UR5, c[0x0][0x10] ;  /* 0x0000040000057ab9 */ /* 0x000fe20000000800 */
[----:B------:R-:W-:Y:S01]  /*0880*/  ULDC UR6, c[0x0][0x14] ;  /* 0x0000050000067ab9 */ /* 0x000fe20000000800 */
[----:B------:R-:W-:-:S04]  /*0890*/  UIMAD.WIDE.U32 UR4, UR4, UR5, URZ ;  /* 0x00000005040472a5 */ /* 0x000fc8000f8e003f */
[----:B------:R-:W-:Y:S02]  /*08a0*/  UIMAD.WIDE.U32 UR38, UR4, UR6, URZ ;  /* 0x00000006042672a5 */ /* 0x000fe4000f8e003f */
[----:B------:R-:W-:-:S04]  /*08b0*/  UIMAD UR37, UR5, UR6, URZ ;  /* 0x00000006052572a4 */ /* 0x000fc8000f8e023f */
[----:B------:R-:W-:Y:S01]  /*08c0*/  UIADD3 UR37, UR39, UR37, URZ ;  /* 0x0000002527257290 */ /* 0x000fe2000fffe03f */
[----:B-1----:R-:W-:-:S04]  /*08d0*/  @P1 IMAD.WIDE.U32 R16, R17, UR8, R4 ;  /* 0x0000000811101c25 */ /* 0x002fc8000f8e0004 */
[----:B------:R-:W-:Y:S02]  /*08e0*/  @P1 IMAD.IADD R17, R17, 0x1, R15 ;  /* 0x0000000111111824 */ /* 0x000fe400078e020f */
[----:B--2---:R-:W-:-:S04]  /*08f0*/  @!P1 IMAD.WIDE.U32 R8, R4, R13, R8 ;  /* 0x0000000d04089225 */ /* 0x004fc800078e0008 */
[----:B------:R-:W-:Y:S02]  /*0900*/  @!P1 IMAD.MOV.U32 R16, RZ, RZ, R8 ;  /* 0x000000ffff109224 */ /* 0x000fe400078e0008 */
[----:B------:R-:W-:Y:S01]  /*0910*/  @!P1 IMAD.MOV.U32 R17, RZ, RZ, R9 ;  /* 0x000000ffff119224 */ /* 0x000fe200078e0009 */
[----:B------:R-:W-:Y:S06]  /*0920*/  @!P2 BRA `(.L_x_5) ;  /* 0x00000000000ca947 */ /* 0x000fec0003800000 */
[----:B------:R-:W-:Y:S01]  /*0930*/  UCGABAR_WAIT ;  /* 0x0000000000007dc7 */ /* 0x000fe20008000000 */
[----:B------:R-:W-:Y:S01]  /*0940*/  CCTL.IVALL ;  /* 0x00000000ff00798f */ /* 0x000fe20002000000 */
[----:B------:R-:W-:Y:S05]  /*0950*/  BRA `(.L_x_6) ;  /* 0x0000000000047947 */ /* 0x000fea0003800000 */
.L_x_5:
[----:B------:R-:W-:Y:S06]  /*0960*/  BAR.SYNC.DEFER_BLOCKING 0x0 ;  /* 0x0000000000007b1d */ /* 0x000fec0000010000 */
.L_x_6:
[----:B------:R-:W-:Y:S05]  /*0970*/  @!P3 BRA `(.L_x_7) ;  /* 0x000000440004b947 */ /* 0x000fea0003800000 */
[----:B------:R-:W-:-:S13]  /*0980*/  ISETP.GT.U32.AND P0, PT, R10, 0x1, PT ;  /* 0x000000010a00780c */ /* 0x000fda0003f04070 */
[----:B------:R-:W-:Y:S05]  /*0990*/  @P0 EXIT ;  /* 0x000000000000094d */ /* 0x000fea0003800000 */
[----:B------:R-:W-:Y:S01]  /*09a0*/  ULDC.64 UR4, c[0x0][0x650] ;  /* 0x0001940000047ab9 */ /* 0x000fe20000000a00 */
[----:B------:R-:W-:Y:S01]  /*09b0*/  PRMT R0, RZ, 0x7610, R0 ;  /* 0x00007610ff007816 */ /* 0x000fe20000000000 */
[----:B------:R-:W-:Y:S01]  /*09c0*/  IMAD.MOV.U32 R71, RZ, RZ, -0x1 ;  /* 0xffffffffff477424 */ /* 0x000fe200078e00ff */
[----:B------:R-:W-:Y:S01]  /*09d0*/  ISETP.GE.U32.AND P0, PT, R16, UR4, PT ;  /* 0x0000000410007c0c */ /* 0x000fe2000bf06070 */
[----:B------:R-:W-:Y:S02]  /*09e0*/  IMAD.MOV.U32 R70, RZ, RZ, -0x1 ;  /* 0xffffffffff467424 */ /* 0x000fe400078e00ff */
[----:B------:R-:W-:Y:S01]  /*09f0*/  IMAD.MOV.U32 R69, RZ, RZ, -0x1 ;  /* 0xffffffffff457424 */ /* 0x000fe200078e00ff */
[----:B------:R-:W-:-:S13]  /*0a00*/  ISETP.GE.U32.AND.EX P0, PT, R17, UR5, PT, P0 ;  /* 0x0000000511007c0c */ /* 0x000fda000bf06100 */
[----:B------:R-:W-:Y:S05]  /*0a10*/  @P0 BRA `(.L_x_8) ;  /* 0x0000000400280947 */ /* 0x000fea0003800000 */
[----:B------:R-:W0:Y:S01]  /*0a20*/  LDC.64 R24, c[0x0][0x628] ;  /* 0x00018a00ff187b82 */ /* 0x000e220000000a00 */
[----:B------:R-:W-:Y:S02]  /*0a30*/  IMAD.MOV.U32 R8, RZ, RZ, R16 ;  /* 0x000000ffff087224 */ /* 0x000fe400078e0010 */
[----:B------:R-:W-:-:S05]  /*0a40*/  IMAD.MOV.U32 R9, RZ, RZ, R17 ;  /* 0x000000ffff097224 */ /* 0x000fca00078e0011 */
[----:B------:R-:W1:Y:S08]  /*0a50*/  LDC R0, c[0x0][0x630] ;  /* 0x00018c00ff007b82 */ /* 0x000e700000000800 */
[----:B------:R-:W2:Y:S01]  /*0a60*/  LDC.64 R26, c[0x0][0x620] ;  /* 0x00018800ff1a7b82 */ /* 0x000ea20000000a00 */
[----:B0-----:R-:W-:-:S04]  /*0a70*/  ISETP.NE.U32.AND P0, PT, R24, RZ, PT ;  /* 0x000000ff1800720c */ /* 0x001fc80003f05070 */
[----:B------:R-:W-:-:S13]  /*0a80*/  ISETP.NE.AND.EX P0, PT, R25, RZ, PT, P0 ;  /* 0x000000ff1900720c */ /* 0x000fda0003f05300 */
[----:B-12---:R-:W-:Y:S05]  /*0a90*/  @!P0 BRA `(.L_x_9) ;  /* 0x0000000000288947 */ /* 0x006fea0003800000 */
[----:B------:R-:W0:Y:S02]  /*0aa0*/  LDC R15, c[0x0][0x634] ;  /* 0x00018d00ff0f7b82 */ /* 0x000e240000000800 */
[----:B0-----:R-:W-:-:S05]  /*0ab0*/  IADD3 R15, P0, R16, R15, RZ ;  /* 0x0000000f100f7210 */ /* 0x001fca0007f1e0ff */
[----:B------:R-:W-:-:S04]  /*0ac0*/  IMAD.X R21, RZ, RZ, R17, P0 ;  /* 0x000000ffff157224 */ /* 0x000fc800000e0611 */
[----:B------:R-:W-:-:S04]  /*0ad0*/  IMAD.WIDE.U32 R8, R21, R24, RZ ;  /* 0x0000001815087225 */ /* 0x000fc800078e00ff */
[----:B------:R-:W-:-:S04]  /*0ae0*/  IMAD.WIDE.U32 R12, P0, R15, R25, R8 ;  /* 0x000000190f0c7225 */ /* 0x000fc80007800008 */
[----:B------:R-:W-:-:S04]  /*0af0*/  IMAD.WIDE.U32 R8, R15, R24, RZ ;  /* 0x000000180f087225 */ /* 0x000fc800078e00ff */
[----:B------:R-:W-:Y:S01]  /*0b00*/  IMAD.X R15, RZ, RZ, RZ, P0 ;  /* 0x000000ffff0f7224 */ /* 0x000fe200000e06ff */
[----:B------:R-:W-:Y:S01]  /*0b10*/  IADD3 RZ, P0, R9, R12, RZ ;  /* 0x0000000c09ff7210 */ /* 0x000fe20007f1e0ff */
[----:B------:R-:W-:-:S04]  /*0b20*/  IMAD.MOV.U32 R14, RZ, RZ, R13 ;  /* 0x000000ffff0e7224 */ /* 0x000fc800078e000d */
[----:B------:R-:W-:-:S08]  /*0b30*/  IMAD.WIDE.U32.X R8, R21, R25, R14, P0 ;  /* 0x0000001915087225 */ /* 0x000fd000000e040e */
.L_x_9:
[----:B------:R-:W0:Y:S01]  /*0b40*/  LDC.64 R28, c[0x0][0x640] ;  /* 0x00019000ff1c7b82 */ /* 0x000e220000000a00 */
[--C-:B------:R-:W-:Y:S01]  /*0b50*/  SHF.R.U64 R69, R8, R0, R9.reuse ;  /* 0x0000000008457219 */ /* 0x100fe20000001209 */
[----:B------:R-:W-:Y:S01]  /*0b60*/  IMAD R20, R7, R20, R4 ;  /* 0x0000001407147224 */ /* 0x000fe200078e0204 */
[----:B------:R-:W-:Y:S02]  /*0b70*/  SHF.R.U32.HI R0, RZ, R0, R9 ;  /* 0x00000000ff007219 */ /* 0x000fe40000011609 */
[----:B------:R-:W-:-:S03]  /*0b80*/  IADD3 R5, P0, RZ, -R69, RZ ;  /* 0x80000045ff057210 */ /* 0x000fc60007f1e0ff */
[----:B------:R-:W1:Y:S02]  /*0b90*/  LDC R12, c[0x0][0x618] ;  /* 0x00018600ff0c7b82 */ /* 0x000e640000000800 */
[----:B------:R-:W-:-:S04]  /*0ba0*/  IMAD.X R9, RZ, RZ, ~R0, P0 ;  /* 0x000000ffff097224 */ /* 0x000fc800000e0e00 */
[-C--:B------:R-:W-:Y:S02]  /*0bb0*/  IMAD R0, R9, R26.reuse, RZ ;  /* 0x0000001a09007224 */ /* 0x080fe400078e02ff */
[----:B------:R-:W2:Y:S01]  /*0bc0*/  LDC R14, c[0x0][0x608] ;  /* 0x00018200ff0e7b82 */ /* 0x000ea20000000800 */
[----:B------:R-:W-:-:S04]  /*0bd0*/  IMAD.WIDE.U32 R8, R5, R26, R16 ;  /* 0x0000001a05087225 */ /* 0x000fc800078e0010 */
[----:B------:R-:W-:Y:S02]  /*0be0*/  IMAD R5, R5, R27, R0 ;  /* 0x0000001b05057224 */ /* 0x000fe400078e0200 */
[----:B------:R-:W-:Y:S01]  /*0bf0*/  IMAD.MOV.U32 R27, RZ, RZ, 0x1 ;  /* 0x00000001ff1b7424 */ /* 0x000fe200078e00ff */
[----:B------:R-:W3:Y:S01]  /*0c00*/  LDC R24, c[0x0][0x658] ;  /* 0x00019600ff187b82 */ /* 0x000ee20000000800 */
[----:B------:R-:W-:Y:S01]  /*0c10*/  IMAD.IADD R5, R9, 0x1, R5 ;  /* 0x0000000109057824 */ /* 0x000fe200078e0205 */
[----:B0-----:R-:W-:Y:S01]  /*0c20*/  ISETP.NE.U32.AND P0, PT, R28, RZ, PT ;  /* 0x000000ff1c00720c */ /* 0x001fe20003f05070 */
[----:B------:R-:W-:-:S03]  /*0c30*/  IMAD.MOV.U32 R9, RZ, RZ, -0x1 ;  /* 0xffffffffff097424 */ /* 0x000fc600078e00ff */
[----:B------:R-:W-:Y:S02]  /*0c40*/  ISETP.NE.AND.EX P0, PT, R29, RZ, PT, P0 ;  /* 0x000000ff1d00720c */ /* 0x000fe40003f05300 */
[----:B------:R-:W0:Y:S01]  /*0c50*/  LDC R21, c[0x0][0x600] ;  /* 0x00018000ff157b82 */ /* 0x000e220000000800 */
[-CC-:B-1----:R-:W-:Y:S02]  /*0c60*/  SHF.R.U64 R10, R8, R12.reuse, R5.reuse ;  /* 0x0000000c080a7219 */ /* 0x182fe40000001205 */
[----:B------:R-:W-:-:S05]  /*0c70*/  SHF.R.U32.HI R5, RZ, R12, R5 ;  /* 0x0000000cff057219 */ /* 0x000fca0000011605 */
[----:B------:R-:W1:Y:S01]  /*0c80*/  LDC R23, c[0x0][0x648] ;  /* 0x00019200ff177b82 */ /* 0x000e620000000800 */
[-CC-:B--2---:R-:W-:Y:S02]  /*0c90*/  SHF.R.U64 R30, R10, R14.reuse, R5.reuse ;  /* 0x0000000e0a1e7219 */ /* 0x184fe40000001205 */
[----:B------:R-:W-:-:S05]  /*0ca0*/  SHF.R.U32.HI R5, RZ, R14, R5 ;  /* 0x0000000eff057219 */ /* 0x000fca0000011605 */
[----:B------:R-:W2:Y:S01]  /*0cb0*/  LDC R25, c[0x0][0x638] ;  /* 0x00018e00ff197b82 */ /* 0x000ea20000000800 */
[-CC-:B---3--:R-:W-:Y:S02]  /*0cc0*/  SHF.R.U64 R14, R30, R24.reuse, R5.reuse ;  /* 0x000000181e0e7219 */ /* 0x188fe40000001205 */
[-C--:B------:R-:W-:Y:S02]  /*0cd0*/  SHF.L.U32 R0, R9, R24.reuse, RZ ;  /* 0x0000001809007219 */ /* 0x080fe400000006ff */
[----:B------:R-:W-:Y:S01]  /*0ce0*/  SHF.R.U32.HI R5, RZ, R24, R5 ;  /* 0x00000018ff057219 */ /* 0x000fe20000011605 */
[----:B------:R-:W-:Y:S01]  /*0cf0*/  IMAD.MOV.U32 R4, RZ, RZ, R14 ;  /* 0x000000ffff047224 */ /* 0x000fe200078e000e */
[----:B------:R-:W-:Y:S01]  /*0d00*/  LOP3.LUT R7, RZ, R0, RZ, 0x33, !PT ;  /* 0x00000000ff077212 */ /* 0x000fe200078e33ff */
[----:B------:R-:W3:Y:S01]  /*0d10*/  LDC R26, c[0x0][0x610] ;  /* 0x00018400ff1a7b82 */ /* 0x000ee20000000800 */
[----:B------:R-:W-:Y:S05]  /*0d20*/  @!P0 BRA `(.L_x_10) ;  /* 0x0000000000288947 */ /* 0x000fea0003800000 */
[----:B------:R-:W4:Y:S02]  /*0d30*/  LDC R13, c[0x0][0x64c] ;  /* 0x00019300ff0d7b82 */ /* 0x000f240000000800 */
[----:B----4-:R-:W-:-:S05]  /*0d40*/  IADD3 R13, P0, R14, R13, RZ ;  /* 0x0000000d0e0d7210 */ /* 0x010fca0007f1e0ff */
        /* <DEDUP_REMOVED lines=8> */
.L_x_10:
[----:B-1----:R-:W-:Y:S01]  /*0dd0*/  SHF.R.U64 R4, R4, R23, R5 ;  /* 0x0000001704047219 */ /* 0x002fe20000001205 */
[----:B0-----:R-:W-:Y:S01]  /*0de0*/  VIADD R5, R21, 0xffffffff ;  /* 0xffffffff15057836 */ /* 0x001fe20000000000 */
[----:B------:R-:W-:Y:S02]  /*0df0*/  SHF.L.U32 R0, R27, R24, RZ ;  /* 0x000000181b007219 */ /* 0x000fe400000006ff */
[----:B------:R-:W-:Y:S01]  /*0e00*/  LOP3.LUT R7, R30, R7, RZ, 0xc0, !PT ;  /* 0x000000071e077212 */ /* 0x000fe200078ec0ff */
[----:B------:R-:W-:Y:S01]  /*0e10*/  IMAD.MOV R8, RZ, RZ, -R4 ;  /* 0x000000ffff087224 */ /* 0x000fe200078e0a04 */
[----:B------:R-:W-:Y:S02]  /*0e20*/  SEL R3, R3, R20, !P1 ;  /* 0x0000001403037207 */ /* 0x000fe40004800000 */
[----:B------:R-:W-:Y:S01]  /*0e30*/  LOP3.LUT R5, R10, R5, RZ, 0xc0, !PT ;  /* 0x000000050a057212 */ /* 0x000fe200078ec0ff */
[----:B------:R-:W-:Y:S02]  /*0e40*/  IMAD R4, R0, R4, R7 ;  /* 0x0000000400047224 */ /* 0x000fe400078e0207 */
[----:B--2---:R-:W-:-:S02]  /*0e50*/  IMAD R0, R8, R25, R14 ;  /* 0x0000001908007224 */ /* 0x004fc400078e020e */
[----:B---3--:R-:W-:Y:S02]  /*0e60*/  IMAD R3, R4, R26, R3 ;  /* 0x0000001a04037224 */ /* 0x008fe400078e0203 */
[----:B------:R-:W-:Y:S02]  /*0e70*/  IMAD.MOV.U32 R7, RZ, RZ, 0x1 ;  /* 0x00000001ff077424 */ /* 0x000fe400078e00ff */
[----:B------:R-:W-:-:S03]  /*0e80*/  IMAD R4, R0, R21, R5 ;  /* 0x0000001500047224 */ /* 0x000fc600078e0205 */
[----:B------:R-:W-:Y:S02]  /*0e90*/  PRMT R0, R7, 0x7610, R0 ;  /* 0x0000761007007816 */ /* 0x000fe40000000000 */
[----:B------:R-:W-:Y:S02]  /*0ea0*/  SEL R70, R4, R3, !P1 ;  /* 0x0000000304467207 */ /* 0x000fe40004800000 */
[----:B------:R-:W-:-:S07]  /*0eb0*/  SEL R71, R3, R4, !P1 ;  /* 0x0000000403477207 */ /* 0x000fce0004800000 */
.L_x_8:
[----:B------:R-:W-:-:S08]  /*0ec0*/  NOP ;  /* 0x0000000000007918 */ /* 0x000fd00000000000 */
[----:B------:R-:W0:Y:S02]  /*0ed0*/  USETMAXREG.TRY_ALLOC.CTAPOOL UP0, 0xe8 ;  /* 0x000000e8000079c8 */ /* 0x000e240008000600 */
[----:B0-----:R-:W-:-:S13]  /*0ee0*/  PLOP3.LUT P0, PT, PT, PT, UP0, 0x80, 0x0 ;  /* 0x000000000000781c */ /* 0x001fda0003f0f008 */
[----:B------:R-:W-:Y:S05]  /*0ef0*/  @!P0 BRA `(.L_x_8) ;  /* 0xfffffffc00f08947 */ /* 0x000fea000383ffff */
[----:B------:R-:W-:Y:S01]  /*0f00*/  ULDC.64 UR4, c[0x0][0x598] ;  /* 0x0001660000047ab9 */ /* 0x000fe20000000a00 */
[----:B------:R-:W-:Y:S01]  /*0f10*/  ULDC.64 UR40, c[0x0][0x208] ;  /* 0x0000820000287ab9 */ /* 0x000fe20000000a00 */
[----:B------:R-:W-:-:S04]  /*0f20*/  ISETP.NE.U32.AND P0, PT, RZ, UR4, PT ;  /* 0x00000004ff007c0c */ /* 0x000fc8000bf05070 */
[----:B------:R-:W-:-:S13]  /*0f30*/  ISETP.NE.AND.EX P0, PT, RZ, UR5, PT, P0 ;  /* 0x00000005ff007c0c */ /* 0x000fda000bf05300 */
[----:B------:R-:W-:Y:S05]  /*0f40*/  @!P0 BRA `(.L_x_11) ;  /* 0x00000000001c8947 */ /* 0x000fea0003800000 */
[----:B------:R-:W0:Y:S02]  /*0f50*/  LDC.64 R4, c[0x0][0x598] ;  /* 0x00016600ff047b82 */ /* 0x000e240000000a00 */
[----:B0-----:R-:W2:Y:S02]  /*0f60*/  LDG.E.64 R4, desc[UR40][R4.64] ;  /* 0x0000002804047981 */ /* 0x001ea4000c1e1b00 */
[----:B--2---:R-:W-:-:S04]  /*0f70*/  ISETP.NE.U32.AND P0, PT, R4, RZ, PT ;  /* 0x000000ff0400720c */ /* 0x004fc80003f05070 */
[----:B------:R-:W-:-:S13]  /*0f80*/  ISETP.NE.AND.EX P0, PT, R5, RZ, PT, P0 ;  /* 0x000000ff0500720c */ /* 0x000fda0003f05300 */
[----:B------:R-:W-:Y:S05]  /*0f90*/  @!P0 BRA `(.L_x_11) ;  /* 0x0000000000088947 */ /* 0x000fea0003800000 */
[----:B------:R0:W5:Y:S01]  /*0fa0*/  LD.E R23, desc[UR40][R4.64] ;  /* 0x0000002804177980 */ /* 0x000162000c101900 */
[----:B------:R-:W-:Y:S05]  /*0fb0*/  BRA `(.L_x_12) ;  /* 0x0000000000247947 */ /* 0x000fea0003800000 */
.L_x_11:
[----:B------:R-:W-:Y:S02]  /*0fc0*/  ULDC.64 UR4, c[0x0][0x588] ;  /* 0x0001620000047ab9 */ /* 0x000fe40000000a00 */
[----:B------:R-:W-:-:S04]  /*0fd0*/  ISETP.NE.U32.AND P0, PT, RZ, UR4, PT ;  /* 0x00000004ff007c0c */ /* 0x000fc8000bf05070 */
[----:B------:R-:W-:-:S13]  /*0fe0*/  ISETP.NE.AND.EX P0, PT, RZ, UR5, PT, P0 ;  /* 0x00000005ff007c0c */ /* 0x000fda000bf05300 */
[----:B------:R-:W-:Y:S05]  /*0ff0*/  @!P0 BRA `(.L_x_13) ;  /* 0x00000000000c8947 */ /* 0x000fea0003800000 */
[----:B------:R-:W0:Y:S02]  /*1000*/  LDC.64 R4, c[0x0][0x588] ;  /* 0x00016200ff047b82 */ /* 0x000e240000000a00 */
[----:B0-----:R1:W5:Y:S01]  /*1010*/  LDG.E R23, desc[UR40][R4.64] ;  /* 0x0000002804177981 */ /* 0x001362000c1e1900 */
[----:B------:R-:W-:Y:S05]  /*1020*/  BRA `(.L_x_12) ;  /* 0x0000000000087947 */ /* 0x000fea0003800000 */
.L_x_13:
[----:B------:R-:W-:Y:S02]  /*1030*/  ULDC UR4, c[0x0][0x580] ;  /* 0x0001600000047ab9 */ /* 0x000fe40000000800 */
[----:B------:R-:W-:-:S07]  /*1040*/  IMAD.U32 R23, RZ, RZ, UR4 ;  /* 0x00000004ff177e24 */ /* 0x000fce000f8e00ff */
.L_x_12:
[----:B------:R-:W-:Y:S02]  /*1050*/  ULDC.64 UR4, c[0x0][0x5a0] ;  /* 0x0001680000047ab9 */ /* 0x000fe40000000a00 */
[----:B------:R-:W-:-:S04]  /*1060*/  ISETP.NE.U32.AND P0, PT, RZ, UR4, PT ;  /* 0x00000004ff007c0c */ /* 0x000fc8000bf05070 */
[----:B------:R-:W-:-:S13]  /*1070*/  ISETP.NE.AND.EX P0, PT, RZ, UR5, PT, P0 ;  /* 0x00000005ff007c0c */ /* 0x000fda000bf05300 */
[----:B------:R-:W-:Y:S05]  /*1080*/  @!P0 BRA `(.L_x_14) ;  /* 0x00000000001c8947 */ /* 0x000fea0003800000 */
[----:B01----:R-:W0:Y:S02]  /*1090*/  LDC.64 R4, c[0x0][0x5a0] ;  /* 0x00016800ff047b82 */ /* 0x003e240000000a00 */
[----:B0-----:R-:W2:Y:S02]  /*10a0*/  LDG.E.64 R4, desc[UR40][R4.64] ;  /* 0x0000002804047981 */ /* 0x001ea4000c1e1b00 */
[----:B--2---:R-:W-:-:S04]  /*10b0*/  ISETP.NE.U32.AND P0, PT, R4, RZ, PT ;  /* 0x000000ff0400720c */ /* 0x004fc80003f05070 */
[----:B------:R-:W-:-:S13]  /*10c0*/  ISETP.NE.AND.EX P0, PT, R5, RZ, PT, P0 ;  /* 0x000000ff0500720c */ /* 0x000fda0003f05300 */
[----:B------:R-:W-:Y:S05]  /*10d0*/  @!P0 BRA `(.L_x_14) ;  /* 0x0000000000088947 */ /* 0x000fea0003800000 */
[----:B------:R0:W5:Y:S01]  /*10e0*/  LD.E R58, desc[UR40][R4.64] ;  /* 0x00000028043a7980 */ /* 0x000162000c101900 */
[----:B------:R-:W-:Y:S05]  /*10f0*/  BRA `(.L_x_15) ;  /* 0x0000000000247947 */ /* 0x000fea0003800000 */
.L_x_14:
[----:B------:R-:W-:Y:S02]  /*1100*/  ULDC.64 UR4, c[0x0][0x590] ;  /* 0x0001640000047ab9 */ /* 0x000fe40000000a00 */
[----:B------:R-:W-:-:S04]  /*1110*/  ISETP.NE.U32.AND P0, PT, RZ, UR4, PT ;  /* 0x00000004ff007c0c */ /* 0x000fc8000bf05070 */
[----:B------:R-:W-:-:S13]  /*1120*/  ISETP.NE.AND.EX P0, PT, RZ, UR5, PT, P0 ;  /* 0x00000005ff007c0c */ /* 0x000fda000bf05300 */
[----:B------:R-:W-:Y:S05]  /*1130*/  @!P0 BRA `(.L_x_16) ;  /* 0x00000000000c8947 */ /* 0x000fea0003800000 */
[----:B------:R-:W2:Y:S02]  /*1140*/  LDC.64 R58, c[0x0][0x590] ;  /* 0x00016400ff3a7b82 */ /* 0x000ea40000000a00 */
[----:B--2---:R2:W5:Y:S01]  /*1150*/  LDG.E R58, desc[UR40][R58.64] ;  /* 0x000000283a3a7981 */ /* 0x004562000c1e1900 */
[----:B------:R-:W-:Y:S05]  /*1160*/  BRA `(.L_x_15) ;  /* 0x0000000000087947 */ /* 0x000fea0003800000 */
.L_x_16:
[----:B------:R-:W-:Y:S02]  /*1170*/  ULDC UR4, c[0x0][0x584] ;  /* 0x0001610000047ab9 */ /* 0x000fe40000000800 */
[----:B------:R-:W-:-:S07]  /*1180*/  IMAD.U32 R58, RZ, RZ, UR4 ;  /* 0x00000004ff3a7e24 */ /* 0x000fce000f8e00ff */
.L_x_15:
[----:B------:R-:W-:-:S13]  /*1190*/  LOP3.LUT P0, RZ, R0, 0xff, RZ, 0xc0, !PT ;  /* 0x000000ff00ff7812 */ /* 0x000fda000780c0ff */
[----:B------:R-:W-:Y:S05]  /*11a0*/  @!P0 EXIT ;  /* 0x000000000000894d */ /* 0x000fea0003800000 */
[----:B------:R-:W3:Y:S01]  /*11b0*/  LDC R61, c[0x0][0x658] ;  /* 0x00019600ff3d7b82 */ /* 0x000ee20000000800 */
[----:B------:R-:W-:Y:S01]  /*11c0*/  ULDC.64 UR6, c[0x0][0x288] ;  /* 0x0000a20000067ab9 */ /* 0x000fe20000000a00 */
[----:B------:R-:W-:Y:S01]  /*11d0*/  LOP3.LUT R6, R6, 0x1, RZ, 0xc0, !PT ;  /* 0x0000000106067812 */ /* 0x000fe200078ec0ff */
[----:B------:R-:W-:Y:S01]  /*11e0*/  UIADD3 UR4, UR7, 0x7f, URZ ;  /* 0x0000007f07047890 */ /* 0x000fe2000fffe03f */
[----:B------:R-:W-:Y:S01]  /*11f0*/  SHF.R.U32.HI R0, RZ, 0x2, R63 ;  /* 0x00000002ff007819 */ /* 0x000fe2000001163f */
[----:B------:R-:W-:Y:S01]  /*1200*/  IMAD.U32 R3, RZ, RZ, UR6 ;  /* 0x00000006ff037e24 */ /* 0x000fe2000f8e00ff */
[----:B------:R-:W-:Y:S01]  /*1210*/  SHF.R.U32.HI R11, RZ, 0x1, R11 ;  /* 0x00000001ff0b7819 */ /* 0x000fe2000001160b */
[----:B------:R-:W-:Y:S01]  /*1220*/  USHF.R.S32.HI UR5, URZ, 0x1f, UR4 ;  /* 0x0000001f3f057899 */ /* 0x000fe20008011404 */
[----:B01----:R-:W0:Y:S01]  /*1230*/  LDC.64 R4, c[0x0][0x5c8] ;  /* 0x00017200ff047b82 */ /* 0x003e220000000a00 */
[----:B------:R-:W-:Y:S01]  /*1240*/  LOP3.LUT R62, R63, 0x3, RZ, 0xc0, !PT ;  /* 0x000000033f3e7812 */ /* 0x000fe200078ec0ff */
[----:B------:R-:W-:Y:S01]  /*1250*/  IMAD.SHL.U32 R7, R6, 0x40, RZ ;  /* 0x0000004006077824 */ /* 0x000fe200078e00ff */
[----:B------:R-:W-:Y:S01]  /*1260*/  LOP3.LUT R0, R0, 0x7, RZ, 0xc0, !PT ;  /* 0x0000000700007812 */ /* 0x000fe200078ec0ff */
[----:B------:R-:W-:Y:S01]  /*1270*/  ULEA.HI UR5, UR5, UR4, URZ, 0x7 ;  /* 0x0000000405057291 */ /* 0x000fe2000f8f383f */
[----:B------:R-:W-:Y:S01]  /*1280*/  LOP3.LUT R11, R11, 0x30, RZ, 0xc0, !PT ;  /* 0x000000300b0b7812 */ /* 0x000fe200078ec0ff */
[----:B------:R-:W-:Y:S01]  /*1290*/  IMAD R62, R62, -0x2, R3 ;  /* 0xfffffffe3e3e7824 */ /* 0x000fe200078e0203 */
[--C-:B------:R-:W-:Y:S01]  /*12a0*/  LOP3.LUT R56, R7, 0x40, R0.reuse, 0xe2, !PT ;  /* 0x0000004007387812 */ /* 0x100fe200078ee200 */
[----:B------:R-:W1:Y:S01]  /*12b0*/  LDC R65, c[0x0][0x600] ;  /* 0x00018000ff417b82 */ /* 0x000e620000000800 */
[----:B------:R-:W-:Y:S01]  /*12c0*/  IADD3 R3, RZ, -R11, -R0 ;  /* 0x8000000bff037210 */ /* 0x000fe20007ffe800 */
[----:B------:R-:W-:Y:S01]  /*12d0*/  IMAD.MOV.U32 R0, RZ, RZ, -0x1 ;  /* 0xffffffffff007424 */ /* 0x000fe200078e00ff */
[----:B------:R-:W-:Y:S01]  /*12e0*/  USHF.R.S32.HI UR43, URZ, 0x7, UR5 ;  /* 0x000000073f2b7899 */ /* 0x000fe20008011405 */
[----:B------:R-:W-:Y:S01]  /*12f0*/  IMAD.MOV.U32 R8, RZ, RZ, 0x1 ;  /* 0x00000001ff087424 */ /* 0x000fe200078e00ff */
[C---:B------:R-:W-:Y:S01]  /*1300*/  LOP3.LUT R64, R63.reuse, 0x80, RZ, 0xc0, !PT ;  /* 0x000000803f407812 */ /* 0x040fe200078ec0ff */
[----:B------:R-:W-:Y:S01]  /*1310*/  IMAD R3, R6, -0x40, R3 ;  /* 0xffffffc006037824 */ /* 0x000fe200078e0203 */
[----:B------:R-:W-:Y:S01]  /*1320*/  UISETP.LT.AND UP0, UPT, UR43, 0x1, UPT ;  /* 0x000000012b00788c */ /* 0x000fe2000bf01270 */
[----:B---3--:R-:W-:Y:S01]  /*1330*/  SHF.L.U32 R0, R0, R61, RZ ;  /* 0x0000003d00007219 */ /* 0x008fe200000006ff */
[----:B------:R-:W-:Y:S01]  /*1340*/  ULDC UR4, c[0x0][0x284] ;  /* 0x0000a10000047ab9 */ /* 0x000fe20000000800 */
[----:B------:R-:W-:Y:S01]  /*1350*/  LOP3.LUT R56, R56, R11, RZ, 0xfc, !PT ;  /* 0x0000000b38387212 */ /* 0x000fe200078efcff */
[----:B------:R-:W-:Y:S01]  /*1360*/  USEL UR44, UR43, 0x1, UP0 ;  /* 0x000000012b2c7887 */ /* 0x000fe20008000000 */
[----:B------:R-:W-:Y:S01]  /*1370*/  SHF.L.U32 R61, R8, R61, RZ ;  /* 0x0000003d083d7219 */ /* 0x000fe200000006ff */
[----:B------:R-:W-:Y:S01]  /*1380*/  IMAD.SHL.U32 R63, R63, 0x2, RZ ;  /* 0x000000023f3f7824 */ /* 0x000fe200078e00ff */
[----:B------:R-:W-:Y:S01]  /*1390*/  LOP3.LUT R68, R18, 0x1, RZ, 0xfc, !PT ;  /* 0x0000000112447812 */ /* 0x000fe200078efcff */
[----:B------:R-:W-:Y:S01]  /*13a0*/  VIADD R67, R3, UR4 ;  /* 0x0000000403437c36 */ /* 0x000fe20008000000 */
[C---:B0-----:R-:W-:Y:S01]  /*13b0*/  SHF.L.U64.HI R60, R4.reuse, 0x3, R5 ;  /* 0x00000003043c7819 */ /* 0x041fe20000010205 */
[----:B--2---:R-:W-:Y:S01]  /*13c0*/  IMAD.SHL.U32 R59, R4, 0x8, RZ ;  /* 0x00000008043b7824 */ /* 0x004fe200078e00ff */
[----:B------:R-:W-:Y:S01]  /*13d0*/  SHF.R.U32.HI R64, RZ, 0x7, R64 ;  /* 0x00000007ff407819 */ /* 0x000fe20000011640 */
[----:B------:R-:W-:Y:S01]  /*13e0*/  IMAD.MOV.U32 R57, RZ, RZ, RZ ;  /* 0x000000ffff397224 */ /* 0x000fe200078e00ff */
[----:B------:R-:W-:Y:S01]  /*13f0*/  LOP3.LUT R66, RZ, R0, RZ, 0x33, !PT ;  /* 0x00000000ff427212 */ /* 0x000fe200078e33ff */
[----:B------:R-:W-:Y:S01]  /*1400*/  UIADD3 UR44, UR43, -UR44, URZ ;  /* 0x8000002c2b2c7290 */ /* 0x000fe2000fffe03f */
[----:B------:R-:W-:Y:S01]  /*1410*/  UMOV UR36, URZ ;  /* 0x0000003f00247c82 */ /* 0x000fe20008000000 */
[----:B-1----:R-:W-:Y:S01]  /*1420*/  VIADD R65, R65, 0xffffffff ;  /* 0xffffffff41417836 */ /* 0x002fe20000000000 */
[----:B------:R-:W-:-:S09]  /*1430*/  UMOV UR42, URZ ;  /* 0x0000003f002a7c82 */ /* 0x000fd20008000000 */
.L_x_98:
[----:B0-----:R-:W0:Y:S01]  /*1440*/  SHFL.IDX PT, R0, R64, RZ, 0x1f ;  /* 0x00001fff40007589 */ /* 0x001e2200000e0000 */
[----:B-1----:R-:W1:Y:S01]  /*1450*/  S2UR UR7, SR_CgaCtaId ;  /* 0x00000000000779c3 */ /* 0x002e620000008800 */
[----:B------:R-:W-:Y:S01]  /*1460*/  UMOV UR6, 0x400 ;  /* 0x0000040000067882 */ /* 0x000fe20000000000 */
[----:B0-----:R-:W-:Y:S01]  /*1470*/  R2UR UR4, R0 ;  /* 0x00000000000472ca */ /* 0x001fe200000e0000 */
[----:B-1----:R-:W-:-:S12]  /*1480*/  ULEA UR6, UR7, UR6, 0x18 ;  /* 0x0000000607067291 */ /* 0x002fd8000f8ec03f */
[----:B------:R-:W-:-:S04]  /*1490*/  ULEA.HI UR5, UR4, UR4, URZ, 0x1 ;  /* 0x0000000404057291 */ /* 0x000fc8000f8f083f */
[----:B------:R-:W-:-:S04]  /*14a0*/  ULOP3.LUT UR5, UR5, 0x7fffe, URZ, 0xc0, !UPT ;  /* 0x0007fffe05057892 */ /* 0x000fc8000f8ec03f */
[----:B------:R-:W-:-:S03]  /*14b0*/  UIADD3 UR5, UR4, -UR5, URZ ;  /* 0x8000000504057290 */ /* 0x000fc6000fffe03f */
[----:B------:R-:W-:Y:S01]  /*14c0*/  ULDC UR4, c[0x0][0x28c] ;  /* 0x0000a30000047ab9 */ /* 0x000fe20000000800 */
[----:B------:R-:W-:Y:S01]  /*14d0*/  ULEA UR5, UR5, UR6, 0xd ;  /* 0x0000000605057291 */ /* 0x000fe2000f8e683f */
[----:B------:R-:W-:-:S03]  /*14e0*/  ISETP.LT.AND P0, PT, RZ, UR4, PT ;  /* 0x00000004ff007c0c */ /* 0x000fc6000bf01270 */
[----:B------:R-:W-:-:S04]  /*14f0*/  UIADD3 UR5, UR5, 0x100, URZ ;  /* 0x0000010005057890 */ /* 0x000fc8000fffe03f */
[----:B------:R-:W-:-:S04]  /*1500*/  USHF.R.U32.HI UR5, URZ, 0x4, UR5 ;  /* 0x000000043f057899 */ /* 0x000fc80008011605 */
[----:B------:R-:W-:-:S04]  /*1510*/  ULOP3.LUT UR5, UR5, 0x3fff, URZ, 0xc0, !UPT ;  /* 0x00003fff05057892 */ /* 0x000fc8000f8ec03f */
[----:B------:R-:W-:Y:S01]  /*1520*/  ULOP3.LUT UR45, UR5, 0x10000, URZ, 0xfc, !UPT ;  /* 0x00010000052d7892 */ /* 0x000fe2000f8efc3f */
[----:B--234-:R-:W-:Y:S11]  /*1530*/  @P0 BRA `(.L_x_17) ;  /* 0x0000000000400947 */ /* 0x01cff60003800000 */
[----:B------:R-:W-:Y:S01]  /*1540*/  MOV R0, 0x0 ;  /* 0x0000000000007802 */ /* 0x000fe20000000f00 */
[----:B------:R-:W-:Y:S01]  /*1550*/  ULDC.64 UR4, c[0x4][0x68] ;  /* 0x01001a0000047ab9 */ /* 0x000fe20000000a00 */
[----:B------:R-:W-:Y:S01]  /*1560*/  ULDC.64 UR6, c[0x4][0x8] ;  /* 0x0100020000067ab9 */ /* 0x000fe20000000a00 */
[----:B------:R-:W-:Y:S01]  /*1570*/  IMAD.U32 R4, RZ, RZ, UR4 ;  /* 0x00000004ff047e24 */ /* 0x000fe2000f8e00ff */
[----:B------:R0:W1:Y:S01]  /*1580*/  LDC.64 R14, c[0x4][R0] ;  /* 0x01000000000e7b82 */ /* 0x0000620000000a00 */
[----:B------:R-:W-:Y:S01]  /*1590*/  IMAD.U32 R5, RZ, RZ, UR5 ;  /* 0x00000005ff057e24 */ /* 0x000fe2000f8e00ff */
[----:B------:R-:W-:Y:S01]  /*15a0*/  ULDC.64 UR4, c[0x4][0x70] ;  /* 0x01001c0000047ab9 */ /* 0x000fe20000000a00 */
[----:B------:R-:W-:Y:S02]  /*15b0*/  IMAD.U32 R10, RZ, RZ, UR6 ;  /* 0x00000006ff0a7e24 */ /* 0x000fe4000f8e00ff */
[----:B------:R-:W-:Y:S02]  /*15c0*/  IMAD.U32 R6, RZ, RZ, UR4 ;  /* 0x00000004ff067e24 */ /* 0x000fe4000f8e00ff */
[----:B------:R-:W-:-:S02]  /*15d0*/  IMAD.U32 R7, RZ, RZ, UR5 ;  /* 0x00000005ff077e24 */ /* 0x000fc4000f8e00ff */
[----:B------:R-:W-:Y:S02]  /*15e0*/  IMAD.U32 R11, RZ, RZ, UR7 ;  /* 0x00000007ff0b7e24 */ /* 0x000fe4000f8e00ff */
[----:B------:R-:W-:Y:S02]  /*15f0*/  IMAD.MOV.U32 R8, RZ, RZ, 0x1e1 ;  /* 0x000001e1ff087424 */ /* 0x000fe400078e00ff */
[----:B------:R-:W-:Y:S02]  /*1600*/  IMAD.MOV.U32 R12, RZ, RZ, 0x1 ;  /* 0x00000001ff0c7424 */ /* 0x000fe400078e00ff */
[----:B0-----:R-:W-:-:S07]  /*1610*/  IMAD.MOV.U32 R13, RZ, RZ, RZ ;  /* 0x000000ffff0d7224 */ /* 0x001fce00078e00ff */
[----:B------:R-:W-:-:S07]  /*1620*/  LEPC R20, `(.L_x_17) ;  /* 0x000000001014794e */ /* 0x000fce0000000000 */
[----:B-1---5:R-:W-:Y:S05]  /*1630*/  CALL.ABS.NOINC R14 ;  /* 0x000000000e007343 */ /* 0x022fea0003c00000 */
.L_x_17:
[----:B------:R-:W-:-:S13]  /*1640*/  ISETP.NE.AND P0, PT, R68, 0x3, PT ;  /* 0x000000034400780c */ /* 0x000fda0003f05270 */
[----:B------:R-:W-:Y:S05]  /*1650*/  @!P0 BRA `(.L_x_18) ;  /* 0x0000000000048947 */ /* 0x000fea0003800000 */
[----:B------:R-:W-:Y:S01]  /*1660*/  BPT.TRAP 0x1 ;  /* 0x000000040000795c */ /* 0x000fe20000300000 */
.L_x_18:
[----:B------:R-:W0:Y:S01]  /*1670*/  S2UR UR5, SR_CgaCtaId ;  /* 0x00000000000579c3 */ /* 0x000e220000008800 */
[----:B------:R-:W-:Y:S01]  /*1680*/  UMOV UR4, 0x400 ;  /* 0x0000040000047882 */ /* 0x000fe20000000000 */
[----:B------:R-:W-:Y:S02]  /*1690*/  IMAD.U32 R0, RZ, RZ, UR36 ;  /* 0x00000024ff007e24 */ /* 0x000fe4000f8e00ff */
[----:B------:R-:W-:-:S03]  /*16a0*/  IMAD.U32 R3, RZ, RZ, UR42 ;  /* 0x0000002aff037e24 */ /* 0x000fc6000f8e00ff */
[----:B------:R-:W-:Y:S01]  /*16b0*/  SHF.L.U32 R0, R0, 0x1f, RZ ;  /* 0x0000001f00007819 */ /* 0x000fe200000006ff */
[----:B0-----:R-:W-:-:S06]  /*16c0*/  ULEA UR4, UR5, UR4, 0x18 ;  /* 0x0000000405047291 */ /* 0x001fcc000f8ec03f */
[----:B------:R-:W-:-:S04]  /*16d0*/  IMAD.U32 R6, RZ, RZ, UR4 ;  /* 0x00000004ff067e24 */ /* 0x000fc8000f8e00ff */
[----:B------:R-:W-:-:S04]  /*16e0*/  IMAD R3, R3, 0x8, R6 ;  /* 0x0000000803037824 */ /* 0x000fc800078e0206 */
[----:B------:R0:W1:Y:S01]  /*16f0*/  SYNCS.PHASECHK.TRANS64.TRYWAIT P1, [R3+URZ], R0 ;  /* 0x00000000030075a7 */ /* 0x000062000802017f */
[----:B------:R-:W-:Y:S05]  /*1700*/  @!P0 BRA `(.L_x_19) ;  /* 0x0000000000048947 */ /* 0x000fea0003800000 */
[----:B------:R-:W-:Y:S01]  /*1710*/  BPT.TRAP 0x1 ;  /* 0x000000040000795c */ /* 0x000fe20000300000 */
.L_x_19:
[----:B------:R-:W-:-:S05]  /*1720*/  IMAD.U32 R4, RZ, RZ, UR44 ;  /* 0x0000002cff047e24 */ /* 0x000fca000f8e00ff */
[----:B------:R-:W-:Y:S01]  /*1730*/  ISETP.GE.AND P2, PT, R4, 0x1, PT ;  /* 0x000000010400780c */ /* 0x000fe20003f46270 */
[----:B-1----:R-:W-:-:S12]  /*1740*/  @P1 BRA `(.L_x_20) ;  /* 0x0000000000081947 */ /* 0x002fd80003800000 */
[----:B------:R-:W1:Y:S02]  /*1750*/  SYNCS.PHASECHK.TRANS64.TRYWAIT P1, [R3+URZ], R0 ;  /* 0x00000000030075a7 */ /* 0x000e64000802017f */
[----:B-1----:R-:W-:Y:S05]  /*1760*/  @!P1 BRA `(.L_x_21) ;  /* 0x0000004c005c9947 */ /* 0x002fea0003800000 */
.L_x_20:
[----:B------:R-:W-:Y:S05]  /*1770*/  WARPSYNC.ALL ;  /* 0x0000000000007948 */ /* 0x000fea0003800000 */
[----:B------:R-:W-:Y:S01]  /*1780*/  R2UR UR4, R6 ;  /* 0x00000000060472ca */ /* 0x000fe200000e0000 */
[----:B------:R-:W-:Y:S01]  /*1790*/  ULEA UR8, UR42, UR45, 0xc ;  /* 0x0000002d2a087291 */ /* 0x000fe2000f8e603f */
[----:B------:R-:W-:Y:S01]  /*17a0*/  WARPGROUP.ARRIVE ;  /* 0x00000000000079c5 */ /* 0x000fe20000000000 */
[----:B------:R-:W-:Y:S01]  /*17b0*/  UMOV UR9, 0x40000040 ;  /* 0x4000004000097882 */ /* 0x000fe20000000000 */
[----:B------:R-:W-:Y:S01]  /*17c0*/  UMOV UR11, 0x40000040 ;  /* 0x40000040000b7882 */ /* 0x000fe20000000000 */
[----:B------:R-:W-:Y:S01]  /*17d0*/  UIADD3 UR12, UR8, 0x2, URZ ;  /* 0x00000002080c7890 */ /* 0x000fe2000fffe03f */
[----:B------:R-:W-:Y:S01]  /*17e0*/  UMOV UR13, 0x40000040 ;  /* 0x40000040000d7882 */ /* 0x000fe20000000000 */
[----:B------:R-:W-:-:S06]  /*17f0*/  UMOV UR15, 0x40000040 ;  /* 0x40000040000f7882 */ /* 0x000fcc0000000000 */
[----:B------:R-:W-:-:S04]  /*1800*/  UIADD3 UR4, UR4, 0x20100, URZ ;  /* 0x0002010004047890 */ /* 0x000fc8000fffe03f */
[----:B------:R-:W-:-:S04]  /*1810*/  USHF.R.U32.HI UR4, URZ, 0x4, UR4 ;  /* 0x000000043f047899 */ /* 0x000fc80008011604 */
[----:B------:R-:W-:-:S04]  /*1820*/  ULOP3.LUT UR4, UR4, 0x3fff, URZ, 0xc0, !UPT ;  /* 0x00003fff04047892 */ /* 0x000fc8000f8ec03f */
[----:B------:R-:W-:-:S04]  /*1830*/  ULOP3.LUT UR4, UR4, 0x10000, URZ, 0xfc, !UPT ;  /* 0x0001000004047892 */ /* 0x000fc8000f8efc3f */
[----:B------:R-:W-:-:S04]  /*1840*/  ULEA UR6, UR42, UR4, 0xb ;  /* 0x000000042a067291 */ /* 0x000fc8000f8e583f */
[----:B------:R-:W-:-:S03]  /*1850*/  UIADD3 UR14, UR6, 0x2, URZ ;  /* 0x00000002060e7890 */ /* 0x000fc6000fffe03f */
[----:B------:R-:W-:Y:S02]  /*1860*/  UMOV UR10, UR6 ;  /* 0x00000006000a7c82 */ /* 0x000fe40008000000 */
[----:B------:R-:W-:Y:S01]  /*1870*/  HGMMA.64x64x8.F32.TF32 R24, gdesc[UR8], RZ, !UPT, gsb0 ;  /* 0x04e00000081879f0 */ /* 0x000fe2000c0028ff */
[----:B------:R-:W-:Y:S01]  /*1880*/  UIADD3 UR10, UR6, 0x606, URZ ;  /* 0x00000606060a7890 */ /* 0x000fe2000fffe03f */
[----:B------:R-:W-:Y:S01]  /*1890*/  UMOV UR9, 0x40000040 ;  /* 0x4000004000097882 */ /* 0x000fe20000000000 */
[----:B------:R-:W-:Y:S01]  /*18a0*/  UMOV UR11, 0x40000040 ;  /* 0x40000040000b7882 */ /* 0x000fe20000000000 */
[----:B------:R-:W-:Y:S02]  /*18b0*/  WARPGROUP.DEPBAR.LE gsb0, 0x0 ;  /* 0x00008000000079c5 */ /* 0x000fe40000010000 */
[----:B------:R-:W-:-:S06]  /*18c0*/  WARPGROUP.ARRIVE ;  /* 0x00000000000079c5 */ /* 0x000fcc0000000000 */
[----:B------:R-:W-:Y:S01]  /*18d0*/  HGMMA.64x64x8.F32.TF32 R24, gdesc[UR12], R24, gsb0 ;  /* 0x04e000000c1879f0 */ /* 0x000fe20008002818 */
[----:B------:R-:W-:Y:S02]  /*18e0*/  UIADD3 UR12, UR8, 0x4, URZ ;  /* 0x00000004080c7890 */ /* 0x000fe4000fffe03f */
        /* <DEDUP_REMOVED lines=87> */
[----:B------:R-:W-:Y:S01]  /*1e60*/  UIADD3 UR8, UR8, 0xc06, URZ ;  /* 0x00000c0608087890 */ /* 0x000fe2000fffe03f */
[----:B------:R-:W-:Y:S02]  /*1e70*/  WARPGROUP.DEPBAR.LE gsb0, 0x0 ;  /* 0x00008000000079c5 */ /* 0x000fe40000010000 */
[----:B------:R-:W-:-:S06]  /*1e80*/  WARPGROUP.ARRIVE ;  /* 0x00000000000079c5 */ /* 0x000fcc0000000000 */
[----:B------:R-:W-:Y:S03]  /*1e90*/  HGMMA.64x64x8.F32.TF32 R24, gdesc[UR12], R24, gsb0 ;  /* 0x04e000000c1879f0 */ /* 0x000fe60008002818 */
[----:B------:R-:W-:Y:S02]  /*1ea0*/  WARPGROUP.DEPBAR.LE gsb0, 0x0 ;  /* 0x00008000000079c5 */ /* 0x000fe40000010000 */
[----:B------:R-:W-:-:S06]  /*1eb0*/  WARPGROUP.ARRIVE ;  /* 0x00000000000079c5 */ /* 0x000fcc0000000000 */
[----:B------:R-:W-:Y:S03]  /*1ec0*/  HGMMA.64x64x8.F32.TF32 R24, gdesc[UR8], R24, gsb0 ;  /* 0x04e00000081879f0 */ /* 0x000fe60008002818 */
[----:B------:R-:W-:Y:S02]  /*1ed0*/  WARPGROUP.DEPBAR.LE gsb0, 0x0 ;  /* 0x00008000000079c5 */ /* 0x000fe40000010000 */
[----:B------:R-:W-:Y:S05]  /*1ee0*/  @!P2 BRA `(.L_x_22) ;  /* 0x000000080078a947 */ /* 0x000fea0003800000 */
[----:B------:R-:W-:Y:S01]  /*1ef0*/  UIADD3 UR5, UR42, 0x1, URZ ;  /* 0x000000012a057890 */ /* 0x000fe2000fffe03f */
[----:B01----:R-:W-:Y:S02]  /*1f00*/  IMAD.U32 R0, RZ, RZ, UR44 ;  /* 0x0000002cff007e24 */ /* 0x003fe4000f8e00ff */
[----:B------:R-:W-:Y:S01]  /*1f10*/  IMAD.U32 R3, RZ, RZ, UR42 ;  /* 0x0000002aff037e24 */ /* 0x000fe2000f8e00ff */
[----:B------:R-:W-:-:S04]  /*1f20*/  UISETP.NE.AND UP0, UPT, UR5, 0x2, UPT ;  /* 0x000000020500788c */ /* 0x000fc8000bf05270 */
[----:B------:R-:W-:Y:S02]  /*1f30*/  USEL UR6, URZ, 0x1, UP0 ;  /* 0x000000013f067887 */ /* 0x000fe40008000000 */
[----:B------:R-:W-:Y:S02]  /*1f40*/  USEL UR5, UR5, URZ, UP0 ;  /* 0x0000003f05057287 */ /* 0x000fe40008000000 */
[----:B------:R-:W-:-:S06]  /*1f50*/  ULOP3.LUT UR6, UR36, UR6, URZ, 0x3c, !UPT ;  /* 0x0000000624067292 */ /* 0x000fcc000f8e3c3f */
[----:B------:R-:W-:-:S07]  /*1f60*/  IMAD.U32 R7, RZ, RZ, UR6 ;  /* 0x00000006ff077e24 */ /* 0x000fce000f8e00ff */
.L_x_29:
[----:B------:R-:W-:Y:S05]  /*1f70*/  @!P0 BRA `(.L_x_23) ;  /* 0x0000000000048947 */ /* 0x000fea0003800000 */
[----:B------:R-:W-:Y:S01]  /*1f80*/  BPT.TRAP 0x1 ;  /* 0x000000040000795c */ /* 0x000fe20000300000 */
.L_x_23:
[----:B------:R-:W0:Y:S01]  /*1f90*/  S2UR UR7, SR_CgaCtaId ;  /* 0x00000000000779c3 */ /* 0x000e220000008800 */
[----:B------:R-:W-:Y:S01]  /*1fa0*/  UMOV UR6, 0x400 ;  /* 0x0000040000067882 */ /* 0x000fe20000000000 */
[----:B------:R-:W-:Y:S01]  /*1fb0*/  IMAD.U32 R5, RZ, RZ, UR5 ;  /* 0x00000005ff057e24 */ /* 0x000fe2000f8e00ff */
[----:B------:R-:W-:Y:S01]  /*1fc0*/  SHF.L.U32 R4, R7, 0x1f, RZ ;  /* 0x0000001f07047819 */ /* 0x000fe200000006ff */
[----:B0-----:R-:W-:-:S06]  /*1fd0*/  ULEA UR6, UR7, UR6, 0x18 ;  /* 0x0000000607067291 */ /* 0x001fcc000f8ec03f */
[----:B------:R-:W-:-:S04]  /*1fe0*/  IMAD.U32 R6, RZ, RZ, UR6 ;  /* 0x00000006ff067e24 */ /* 0x000fc8000f8e00ff */
[----:B------:R-:W-:-:S04]  /*1ff0*/  IMAD R5, R5, 0x8, R6 ;  /* 0x0000000805057824 */ /* 0x000fc800078e0206 */
[----:B------:R0:W1:Y:S01]  /*2000*/  SYNCS.PHASECHK.TRANS64.TRYWAIT P1, [R5+URZ], R4 ;  /* 0x00000004050075a7 */ /* 0x000062000802017f */
[----:B------:R-:W-:Y:S05]  /*2010*/  @!P0 BRA `(.L_x_24) ;  /* 0x0000000000048947 */ /* 0x000fea0003800000 */
[----:B------:R-:W-:Y:S01]  /*2020*/  BPT.TRAP 0x1 ;  /* 0x000000040000795c */ /* 0x000fe20000300000 */
.L_x_24:
[----:B-1----:R-:W-:Y:S05]  /*2030*/  @P1 BRA `(.L_x_25) ;  /* 0x0000000000081947 */ /* 0x002fea0003800000 */
[----:B------:R-:W1:Y:S02]  /*2040*/  SYNCS.PHASECHK.TRANS64.TRYWAIT P1, [R5+URZ], R4 ;  /* 0x00000004050075a7 */ /* 0x000e64000802017f */
[----:B-1----:R-:W-:Y:S05]  /*2050*/  @!P1 BRA `(.L_x_26) ;  /* 0x0000004400349947 */ /* 0x002fea0003800000 */
.L_x_25:
[----:B------:R-:W-:Y:S01]  /*2060*/  ULEA UR8, UR5, UR4, 0xb ;  /* 0x0000000405087291 */ /* 0x000fe2000f8e583f */
[----:B------:R-:W-:Y:S01]  /*2070*/  WARPGROUP.ARRIVE ;  /* 0x00000000000079c5 */ /* 0x000fe20000000000 */
[----:B------:R-:W-:Y:S01]  /*2080*/  ULEA UR6, UR5, UR45, 0xc ;  /* 0x0000002d05067291 */ /* 0x000fe2000f8e603f */
[----:B------:R-:W-:Y:S01]  /*2090*/  UMOV UR15, 0x40000040 ;  /* 0x40000040000f7882 */ /* 0x000fe20000000000 */
[----:B------:R-:W-:Y:S01]  /*20a0*/  UMOV UR13, 0x40000040 ;  /* 0x40000040000d7882 */ /* 0x000fe20000000000 */
[----:B------:R-:W-:Y:S02]  /*20b0*/  UIADD3 UR10, UR8, 0x606, URZ ;  /* 0x00000606080a7890 */ /* 0x000fe4000fffe03f */
[----:B------:R-:W-:Y:S02]  /*20c0*/  UMOV UR14, UR8 ;  /* 0x00000008000e7c82 */ /* 0x000fe40008000000 */
[----:B------:R-:W-:Y:S01]  /*20d0*/  UMOV UR12, UR6 ;  /* 0x00000006000c7c82 */ /* 0x000fe20008000000 */
[----:B------:R-:W-:Y:S01]  /*20e0*/  UMOV UR11, 0x40000040 ;  /* 0x40000040000b7882 */ /* 0x000fe20000000000 */
[----:B------:R-:W-:Y:S01]  /*20f0*/  HGMMA.64x64x8.F32.TF32 R24, gdesc[UR12], R24, gsb0 ;  /* 0x04e000000c1879f0 */ /* 0x000fe20008002818 */
[----:B------:R-:W-:-:S02]  /*2100*/  UIADD3 UR14, UR8, 0x2, URZ ;  /* 0x00000002080e7890 */ /* 0x000fc4000fffe03f */
[----:B------:R-:W-:Y:S01]  /*2110*/  UIADD3 UR12, UR6, 0x2, URZ ;  /* 0x00000002060c7890 */ /* 0x000fe2000fffe03f */
[----:B------:R-:W-:Y:S01]  /*2120*/  UMOV UR15, 0x40000040 ;  /* 0x40000040000f7882 */ /* 0x000fe20000000000 */
        /* <DEDUP_REMOVED lines=102> */
[----:B------:R-:W-:Y:S01]  /*2790*/  BPT.TRAP 0x1 ;  /* 0x000000040000795c */ /* 0x000fe20000300000 */
.L_x_27:
[----:B------:R-:W-:-:S13]  /*27a0*/  ISETP.NE.AND P1, PT, R22, RZ, PT ;  /* 0x000000ff1600720c */ /* 0x000fda0003f25270 */
[----:B01----:R-:W-:-:S04]  /*27b0*/  @P1 IMAD R4, R3, 0x8, R6 ;  /* 0x0000000803041824 */ /* 0x003fc800078e0206 */
[----:B------:R-:W-:-:S05]  /*27c0*/  @P1 VIADD R4, R4, 0x10 ;  /* 0x0000001004041836 */ /* 0x000fca0000000000 */
[----:B------:R-:W-:-:S04]  /*27d0*/  @P1 PRMT R4, R19, 0x654, R4 ;  /* 0x0000065413041816 */ /* 0x000fc80000000004 */
[----:B------:R0:W-:Y:S01]  /*27e0*/  @P1 SYNCS.ARRIVE.TRANS64.RED.A1T0 RZ, [R4+URZ], RZ ;  /* 0x000000ff04ff19a7 */ /* 0x0001e2000810043f */
[----:B------:R-:W-:-:S13]  /*27f0*/  ISETP.GT.U32.AND P1, PT, R18, 0x1, PT ;  /* 0x000000011200780c */ /* 0x000fda0003f24070 */
[----:B0-----:R-:W-:Y:S05]  /*2800*/  @P1 BRA `(.L_x_28) ;  /* 0x0000000000041947 */ /* 0x001fea0003800000 */
[----:B------:R-:W-:Y:S01]  /*2810*/  BPT.TRAP 0x1 ;  /* 0x000000040000795c */ /* 0x000fe20000300000 */
.L_x_28:
[----:B------:R-:W-:Y:S01]  /*2820*/  UIADD3 UR5, UR5, 0x1, URZ ;  /* 0x0000000105057890 */ /* 0x000fe2000fffe03f */
[C---:B------:R-:W-:Y:S01]  /*2830*/  ISETP.GT.AND P2, PT, R0.reuse, 0x1, PT ;  /* 0x000000010000780c */ /* 0x040fe20003f44270 */
[----:B------:R-:W-:Y:S02]  /*2840*/  VIADD R3, R3, 0x1 ;  /* 0x0000000103037836 */ /* 0x000fe40000000000 */
[----:B------:R-:W-:Y:S01]  /*2850*/  UISETP.NE.AND UP0, UPT, UR5, 0x2, UPT ;  /* 0x000000020500788c */ /* 0x000fe2000bf05270 */
[----:B------:R-:W-:Y:S02]  /*2860*/  VIADD R0, R0, 0xffffffff ;  /* 0xffffffff00007836 */ /* 0x000fe40000000000 */
[C---:B------:R-:W-:Y:S01]  /*2870*/  ISETP.NE.AND P1, PT, R3.reuse, 0x2, PT ;  /* 0x000000020300780c */ /* 0x040fe20003f25270 */
[----:B------:R-:W-:Y:S02]  /*2880*/  USEL UR6, URZ, 0x1, UP0 ;  /* 0x000000013f067887 */ /* 0x000fe40008000000 */
[----:B------:R-:W-:Y:S01]  /*2890*/  USEL UR5, UR5, URZ, UP0 ;  /* 0x0000003f05057287 */ /* 0x000fe20008000000 */
[----:B------:R-:W-:-:S03]  /*28a0*/  SEL R3, R3, RZ, P1 ;  /* 0x000000ff03037207 */ /* 0x000fc60000800000 */
[----:B------:R-:W-:Y:S01]  /*28b0*/  LOP3.LUT R7, R7, UR6, RZ, 0x3c, !PT ;  /* 0x0000000607077c12 */ /* 0x000fe2000f8e3cff */
[----:B------:R-:W-:Y:S07]  /*28c0*/  @P2 BRA `(.L_x_29) ;  /* 0xfffffff400a82947 */ /* 0x000fee000383ffff */
.L_x_22:
[----:B01----:R-:W0:Y:S02]  /*28d0*/  LDC R0, c[0x0][0x28c] ;  /* 0x0000a300ff007b82 */ /* 0x003e240000000800 */
[----:B0-----:R-:W-:-:S13]  /*28e0*/  ISETP.GE.AND P1, PT, R0, 0x1, PT ;  /* 0x000000010000780c */ /* 0x001fda0003f26270 */
[----:B------:R-:W-:Y:S05]  /*28f0*/  @!P1 BRA `(.L_x_30) ;  /* 0x0000000000389947 */ /* 0x000fea0003800000 */
[----:B------:R-:W-:Y:S05]  /*2900*/  @!P0 BRA `(.L_x_31) ;  /* 0x0000000000048947 */ /* 0x000fea0003800000 */
[----:B------:R-:W-:Y:S01]  /*2910*/  BPT.TRAP 0x1 ;  /* 0x000000040000795c */ /* 0x000fe20000300000 */
.L_x_31:
[----:B------:R-:W-:-:S13]  /*2920*/  ISETP.NE.AND P0, PT, R22, RZ, PT ;  /* 0x000000ff1600720c */ /* 0x000fda0003f05270 */
[----:B------:R-:W-:-:S05]  /*2930*/  VOTEU.ANY UP0, P0 ;  /* 0x00000000003f7886 */ /* 0x000fca0000000100 */
[----:B------:R-:W-:-:S06]  /*2940*/  @UP0 UIADD3 UR4, UR44, UR42, URZ ;  /* 0x0000002a2c040290 */ /* 0x000fcc000fffe03f */
[----:B------:R-:W-:-:S04]  /*2950*/  IMAD.U32 R0, RZ, RZ, UR4 ;  /* 0x00000004ff007e24 */ /* 0x000fc8000f8e00ff */
[----:B------:R-:W-:-:S05]  /*2960*/  @P0 IMAD.SHL.U32 R0, R0, 0x8, RZ ;  /* 0x0000000800000824 */ /* 0x000fca00078e00ff */
[----:B------:R-:W-:-:S04]  /*2970*/  @P0 LOP3.LUT R0, R0, 0x8, RZ, 0xc0, !PT ;  /* 0x0000000800000812 */ /* 0x000fc800078ec0ff */
[----:B------:R-:W-:-:S04]  /*2980*/  @P0 IADD3 R0, R6, 0x10, R0 ;  /* 0x0000001006000810 */ /* 0x000fc80007ffe000 */
[----:B------:R-:W-:-:S04]  /*2990*/  @P0 PRMT R0, R19, 0x654, R0 ;  /* 0x0000065413000816 */ /* 0x000fc80000000000 */
[----:B------:R0:W-:Y:S01]  /*29a0*/  @P0 SYNCS.ARRIVE.TRANS64.RED.A1T0 RZ, [R0+URZ], RZ ;  /* 0x000000ff00ff09a7 */ /* 0x0001e2000810043f */
[----:B------:R-:W-:-:S13]  /*29b0*/  ISETP.GT.U32.AND P0, PT, R18, 0x1, PT ;  /* 0x000000011200780c */ /* 0x000fda0003f04070 */
[----:B0-----:R-:W-:Y:S05]  /*29c0*/  @P0 BRA `(.L_x_30) ;  /* 0x0000000000040947 */ /* 0x001fea0003800000 */
[----:B------:R-:W-:Y:S01]  /*29d0*/  BPT.TRAP 0x1 ;  /* 0x000000040000795c */ /* 0x000fe20000300000 */
.L_x_30:
[----:B------:R-:W-:Y:S01]  /*29e0*/  IMAD.SHL.U32 R6, R70, 0x40, RZ ;  /* 0x0000004046067824 */ /* 0x000fe200078e00ff */
[----:B------:R-:W-:Y:S01]  /*29f0*/  ULDC UR6, c[0x0][0x288] ;  /* 0x0000a20000067ab9 */ /* 0x000fe20000000800 */
[----:B------:R-:W-:Y:S01]  /*2a00*/  SHF.R.S32.HI R11, RZ, 0x1f, R69 ;  /* 0x0000001fff0b7819 */ /* 0x000fe20000011445 */
[C---:B------:R-:W-:Y:S01]  /*2a10*/  IMAD.SHL.U32 R10, R71.reuse, 0x80, RZ ;  /* 0x00000080470a7824 */ /* 0x040fe200078e00ff */
[----:B------:R-:W-:Y:S01]  /*2a20*/  ULDC.64 UR4, c[0x0][0x5d0] ;  /* 0x0001740000047ab9 */ /* 0x000fe20000000a00 */
[C---:B------:R-:W-:Y:S01]  /*2a30*/  LOP3.LUT R8, R6.reuse, 0x6, R63, 0xf8, !PT ;  /* 0x0000000606087812 */ /* 0x040fe200078ef83f */
[----:B------:R-:W-:Y:S01]  /*2a40*/  IMAD.WIDE R70, R71, 0x80, R56 ;  /* 0x0000008047467825 */ /* 0x000fe200078e0238 */
[----:B------:R-:W-:Y:S01]  /*2a50*/  ISETP.GE.AND P0, PT, R6, UR6, PT ;  /* 0x0000000606007c0c */ /* 0x000fe2000bf06270 */
[----:B------:R-:W-:Y:S01]  /*2a60*/  ULDC UR6, c[0x0][0x284] ;  /* 0x0000a10000067ab9 */ /* 0x000fe20000000800 */
[----:B------:R-:W-:Y:S01]  /*2a70*/  SHF.R.S32.HI R9, RZ, 0x1f, R8 ;  /* 0x0000001fff097819 */ /* 0x000fe20000011408 */
[----:B------:R-:W-:Y:S01]  /*2a80*/  IMAD R0, R11, UR4, RZ ;  /* 0x000000040b007c24 */ /* 0x000fe2000f8e02ff */
[----:B------:R-:W-:-:S03]  /*2a90*/  ISETP.GE.OR P0, PT, R10, UR6, P0 ;  /* 0x000000060a007c0c */ /* 0x000fc60008706670 */
[C---:B------:R-:W-:Y:S02]  /*2aa0*/  IMAD R3, R69.reuse, UR5, R0 ;  /* 0x0000000545037c24 */ /* 0x040fe4000f8e0200 */
[----:B------:R-:W-:Y:S01]  /*2ab0*/  IMAD.WIDE.U32 R4, R69, UR4, R8 ;  /* 0x0000000445047c25 */ /* 0x000fe2000f8e0008 */
[----:B------:R-:W-:-:S03]  /*2ac0*/  ULDC.64 UR4, c[0x0][0x5c8] ;  /* 0x0001720000047ab9 */ /* 0x000fc60000000a00 */
[----:B------:R-:W-:Y:S02]  /*2ad0*/  IMAD R7, R71, UR4, RZ ;  /* 0x0000000447077c24 */ /* 0x000fe4000f8e02ff */
[----:B------:R-:W-:Y:S02]  /*2ae0*/  IMAD.IADD R5, R5, 0x1, R3 ;  /* 0x0000000105057824 */ /* 0x000fe400078e0203 */
[C---:B------:R-:W-:Y:S02]  /*2af0*/  IMAD R7, R70.reuse, UR5, R7 ;  /* 0x0000000546077c24 */ /* 0x040fe4000f8e0207 */
[----:B------:R-:W-:-:S04]  /*2b00*/  IMAD.WIDE.U32 R72, R70, UR4, R4 ;  /* 0x0000000446487c25 */ /* 0x000fc8000f8e0004 */
[----:B------:R-:W-:Y:S01]  /*2b10*/  IMAD.MOV.U32 R0, RZ, RZ, -0x1 ;  /* 0xffffffffff007424 */ /* 0x000fe200078e00ff */
[----:B------:R-:W-:Y:S06]  /*2b20*/  @P0 BRA `(.L_x_32) ;  /* 0x0000001800ec0947 */ /* 0x000fec0003800000 */
[----:B-----5:R-:W-:Y:S01]  /*2b30*/  FSETP.NEU.AND P0, PT, R58, RZ, PT ;  /* 0x000000ff3a00720b */ /* 0x020fe20003f0d000 */
[----:B------:R-:W-:Y:S01]  /*2b40*/  IMAD.IADD R6, R62, 0x1, -R6 ;  /* 0x000000013e067824 */ /* 0x000fe200078e0a06 */
[----:B------:R-:W-:Y:S01]  /*2b50*/  BSSY B0, `(.L_x_32) ;  /* 0x00001b8000007945 */ /* 0x000fe20003800000 */
[----:B------:R-:W-:Y:S02]  /*2b60*/  IMAD.IADD R3, R67, 0x1, -R10 ;  /* 0x0000000143037824 */ /* 0x000fe400078e0a0a */
[----:B------:R-:W-:Y:S01]  /*2b70*/  IMAD.IADD R81, R73, 0x1, R7 ;  /* 0x0000000149517824 */ /* 0x000fe200078e0207 */
[----:B------:R-:W-:-:S04]  /*2b80*/  ISETP.GT.AND P3, PT, R6, RZ, PT ;  /* 0x000000ff0600720c */ /* 0x000fc80003f64270 */
[----:B------:R-:W-:-:S03]  /*2b90*/  ISETP.GT.AND P1, PT, R3, RZ, P3 ;  /* 0x000000ff0300720c */ /* 0x000fc60001f24270 */
[----:B------:R-:W-:Y:S10]  /*2ba0*/  @!P0 BRA `(.L_x_33) ;  /* 0x0000001000e08947 */ /* 0x000ff40003800000 */
[----:B------:R-:W0:Y:S01]  /*2bb0*/  LDC.64 R74, c[0x0][0x5b8] ;  /* 0x00016e00ff4a7b82 */ /* 0x000e220000000a00 */
[----:B------:R-:W-:-:S07]  /*2bc0*/  ULDC.64 UR4, c[0x0][0x5c0] ;  /* 0x0001700000047ab9 */ /* 0x000fce0000000a00 */
[----:B------:R-:W1:Y:S08]  /*2bd0*/  LDC.64 R76, c[0x0][0x5b0] ;  /* 0x00016c00ff4c7b82 */ /* 0x000e700000000a00 */
[----:B------:R-:W2:Y:S01]  /*2be0*/  LDC.64 R78, c[0x0][0x5a8] ;  /* 0x00016a00ff4e7b82 */ /* 0x000ea20000000a00 */
[-C--:B0-----:R-:W-:Y:S02]  /*2bf0*/  IMAD R4, R11, R74.reuse, RZ ;  /* 0x0000004a0b047224 */ /* 0x081fe400078e02ff */
[----:B------:R-:W-:-:S04]  /*2c00*/  IMAD.WIDE.U32 R12, R69, R74, R8 ;  /* 0x0000004a450c7225 */ /* 0x000fc800078e0008 */
[----:B------:R-:W-:Y:S02]  /*2c10*/  IMAD R73, R69, R75, R4 ;  /* 0x0000004b45497224 */ /* 0x000fe400078e0204 */
[-C--:B-1----:R-:W-:Y:S02]  /*2c20*/  IMAD R4, R71, R76.reuse, RZ ;  /* 0x0000004c47047224 */ /* 0x082fe400078e02ff */
[----:B------:R-:W-:Y:S02]  /*2c30*/  IMAD.IADD R13, R13, 0x1, R73 ;  /* 0x000000010d0d7824 */ /* 0x000fe400078e0249 */
[C---:B------:R-:W-:Y:S02]  /*2c40*/  IMAD R75, R70.reuse, R77, R4 ;  /* 0x0000004d464b7224 */ /* 0x040fe400078e0204 */
[----:B------:R-:W-:-:S04]  /*2c50*/  IMAD.WIDE.U32 R4, R70, R76, R12 ;  /* 0x0000004c46047225 */ /* 0x000fc800078e000c */
[----:B------:R-:W-:Y:S01]  /*2c60*/  IMAD.IADD R5, R5, 0x1, R75 ;  /* 0x0000000105057824 */ /* 0x000fe200078e024b */
[----:B--2---:R-:W-:-:S04]  /*2c70*/  LEA R14, P0, R4, R78, 0x2 ;  /* 0x0000004e040e7211 */ /* 0x004fc800078010ff */
[----:B------:R-:W-:-:S05]  /*2c80*/  LEA.HI.X R15, R4, R79, R5, 0x2, P0 ;  /* 0x0000004f040f7211 */ /* 0x000fca00000f1405 */
[----:B------:R0:W2:Y:S01]  /*2c90*/  @P1 LDG.E.LTC128B R7, desc[UR40][R14.64] ;  /* 0x000000280e071981 */ /* 0x0000a2000c1e1920 */
[----:B------:R-:W-:Y:S01]  /*2ca0*/  IMAD.WIDE.U32 R4, R70, R76, R8 ;  /* 0x0000004c46047225 */ /* 0x000fe200078e0008 */
[C---:B------:R-:W-:Y:S01]  /*2cb0*/  SHF.L.U64.HI R11, R76.reuse, 0x3, R77 ;  /* 0x000000034c0b7819 */ /* 0x040fe2000001024d */
[----:B------:R-:W-:Y:S01]  /*2cc0*/  BSSY B1, `(.L_x_34) ;  /* 0x0000016000017945 */ /* 0x000fe20003800000 */
[----:B------:R-:W-:Y:S01]  /*2cd0*/  ISETP.GT.AND P3, PT, R3, 0x8, P3 ;  /* 0x000000080300780c */ /* 0x000fe20001f64270 */
[----:B------:R-:W-:Y:S02]  /*2ce0*/  IMAD.IADD R5, R75, 0x1, R5 ;  /* 0x000000014b057824 */ /* 0x000fe400078e0205 */
[----:B------:R-:W-:Y:S02]  /*2cf0*/  IMAD.SHL.U32 R10, R76, 0x8, RZ ;  /* 0x000000084c0a7824 */ /* 0x000fe400078e00ff */
[----:B------:R-:W-:-:S04]  /*2d00*/  IMAD.WIDE.U32 R20, R69, R74, R4 ;  /* 0x0000004a45147225 */ /* 0x000fc800078e0004 */
[----:B------:R-:W-:Y:S01]  /*2d10*/  IMAD.WIDE.U32 R70, R70, R76, R10 ;  /* 0x0000004c46467225 */ /* 0x000fe200078e000a */
[----:B------:R-:W-:Y:S02]  /*2d20*/  LEA R10, P0, R72, UR4, 0x2 ;  /* 0x00000004480a7c11 */ /* 0x000fe4000f8010ff */
[----:B------:R-:W-:Y:S01]  /*2d30*/  LEA R4, P4, R20, R78, 0x2 ;  /* 0x0000004e14047211 */ /* 0x000fe200078810ff */
[----:B0-----:R-:W-:Y:S01]  /*2d40*/  IMAD.IADD R14, R73, 0x1, R21 ;  /* 0x00000001490e7824 */ /* 0x001fe200078e0215 */
[----:B------:R-:W-:Y:S01]  /*2d50*/  LEA.HI.X R11, R72, UR5, R81, 0x2, P0 ;  /* 0x00000005480b7c11 */ /* 0x000fe200080f1451 */
[----:B------:R-:W-:Y:S01]  /*2d60*/  IMAD.IADD R75, R75, 0x1, R71 ;  /* 0x000000014b4b7824 */ /* 0x000fe200078e0247 */
[----:B------:R-:W-:Y:S02]  /*2d70*/  ISETP.GT.AND P0, PT, R6, 0x1, PT ;  /* 0x000000010600780c */ /* 0x000fe40003f04270 */
[----:B------:R-:W-:Y:S01]  /*2d80*/  IADD3 R15, P2, R12, R70, RZ ;  /* 0x000000460c0f7210 */ /* 0x000fe20007f5e0ff */
[----:B--2---:R-:W-:-:S04]  /*2d90*/  FMUL R5, R7, R58 ;  /* 0x0000003a07057220 */ /* 0x004fc80000400000 */
[----:B------:R-:W-:Y:S01]  /*2da0*/  FFMA R21, R24, R23, R5 ;  /* 0x0000001718157223 */ /* 0x000fe20000000005 */
[----:B------:R-:W-:Y:S01]  /*2db0*/  LEA.HI.X R5, R20, R79, R14, 0x2, P4 ;  /* 0x0000004f14057211 */ /* 0x000fe200020f140e */
[----:B------:R-:W-:Y:S01]  /*2dc0*/  IMAD.X R20, R75, 0x1, R13, P2 ;  /* 0x000000014b147824 */ /* 0x000fe200010e060d */
[----:B------:R-:W-:Y:S02]  /*2dd0*/  ISETP.GT.AND P4, PT, R3, RZ, P0 ;  /* 0x000000ff0300720c */ /* 0x000fe40000784270 */
[----:B------:R0:W-:Y:S01]  /*2de0*/  @P1 STG.E desc[UR40][R10.64], R21 ;  /* 0x000000150a001986 */ /* 0x0001e2000c101928 */
[----:B------:R-:W-:-:S10]  /*2df0*/  LEA R14, P1, R15, R78, 0x2 ;  /* 0x0000004e0f0e7211 */ /* 0x000fd400078210ff */
[----:B------:R-:W-:Y:S05]  /*2e00*/  @!P4 BRA `(.L_x_35) ;  /* 0x000000000004c947 */ /* 0x000fea0003800000 */
[----:B------:R1:W5:Y:S02]  /*2e10*/  LDG.E.LTC128B R7, desc[UR40][R4.64+0x4] ;  /* 0x0000042804077981 */ /* 0x000364000c1e1920 */
.L_x_35:
[----:B------:R-:W-:Y:S05]  /*2e20*/  BSYNC B1 ;  /* 0x0000000000017941 */ /* 0x000fea0003800000 */
.L_x_34:
[----:B-----5:R-:W-:Y:S01]  /*2e30*/  FMUL R12, R7, R58 ;  /* 0x0000003a070c7220 */ /* 0x020fe20000400000 */
[----:B------:R-:W-:-:S03]  /*2e40*/  LEA.HI.X R15, R15, R79, R20, 0x2, P1 ;  /* 0x0000004f0f0f7211 */ /* 0x000fc600008f1414 */
[----:B------:R-:W-:Y:S01]  /*2e50*/  FFMA R71, R25, R23, R12 ;  /* 0x0000001719477223 */ /* 0x000fe2000000000c */
[----:B------:R-:W-:-:S04]  /*2e60*/  IMAD.MOV.U32 R25, RZ, RZ, R7 ;  /* 0x000000ffff197224 */ /* 0x000fc800078e0007 */
[----:B------:R2:W-:Y:S04]  /*2e70*/  @P4 STG.E desc[UR40][R10.64+0x4], R71 ;  /* 0x000004470a004986 */ /* 0x0005e8000c101928 */
[----:B------:R-:W3:Y:S01]  /*2e80*/  @P3 LDG.E.LTC128B R25, desc[UR40][R14.64] ;  /* 0x000000280e193981 */ /* 0x000ee2000c1e1920 */
[C---:B------:R-:W-:Y:S01]  /*2e90*/  SHF.L.U64.HI R13, R59.reuse, 0x2, R60 ;  /* 0x000000023b0d7819 */ /* 0x040fe2000001023c */
[----:B------:R-:W-:Y:S01]  /*2ea0*/  BSSY B1, `(.L_x_36) ;  /* 0x0000010000017945 */ /* 0x000fe20003800000 */
[----:B------:R-:W-:Y:S02]  /*2eb0*/  LEA R12, P2, R59, R10, 0x2 ;  /* 0x0000000a3b0c7211 */ /* 0x000fe400078410ff */
[----:B------:R-:W-:Y:S02]  /*2ec0*/  IADD3 R20, P1, R8, R70, RZ ;  /* 0x0000004608147210 */ /* 0x000fe40007f3e0ff */
[----:B------:R-:W-:Y:S01]  /*2ed0*/  ISETP.GT.AND P0, PT, R3, 0x8, P0 ;  /* 0x000000080300780c */ /* 0x000fe20000704270 */
[----:B------:R-:W-:-:S02]  /*2ee0*/  IMAD.X R13, R13, 0x1, R11, P2 ;  /* 0x000000010d0d7824 */ /* 0x000fc400010e060b */
[----:B0-----:R-:W-:Y:S01]  /*2ef0*/  IMAD.X R21, R9, 0x1, R75, P1 ;  /* 0x0000000109157824 */ /* 0x001fe200008e064b */
[----:B------:R-:W-:Y:S01]  /*2f00*/  ISETP.GT.AND P1, PT, R6, 0x8, PT ;  /* 0x000000080600780c */ /* 0x000fe20003f24270 */
[----:B------:R-:W-:-:S04]  /*2f10*/  IMAD.WIDE.U32 R20, R69, R74, R20 ;  /* 0x0000004a45147225 */ /* 0x000fc800078e0014 */
[----:B------:R-:W-:Y:S01]  /*2f20*/  IMAD.IADD R9, R73, 0x1, R21 ;  /* 0x0000000149097824 */ /* 0x000fe200078e0215 */
[----:B------:R-:W-:-:S04]  /*2f30*/  LEA R8, P4, R20, R78, 0x2 ;  /* 0x0000004e14087211 */ /* 0x000fc800078810ff */
[----:B------:R-:W-:Y:S01]  /*2f40*/  LEA.HI.X R9, R20, R79, R9, 0x2, P4 ;  /* 0x0000004f14097211 */ /* 0x000fe200020f1409 */
[----:B---3--:R-:W-:-:S04]  /*2f50*/  FMUL R7, R25, R58 ;  /* 0x0000003a19077220 */ /* 0x008fc80000400000 */
[----:B------:R-:W-:-:S05]  /*2f60*/  FFMA R7, R26, R23, R7 ;  /* 0x000000171a077223 */ /* 0x000fca0000000007 */
[----:B------:R2:W-:Y:S01]  /*2f70*/  @P3 STG.E desc[UR40][R12.64], R7 ;  /* 0x000000070c003986 */ /* 0x0005e2000c101928 */
[----:B------:R-:W-:Y:S05]  /*2f80*/  @!P0 BRA `(.L_x_37) ;  /* 0x0000000000048947 */ /* 0x000fea0003800000 */
[----:B------:R0:W5:Y:S02]  /*2f90*/  LDG.E.LTC128B R25, desc[UR40][R8.64+0x4] ;  /* 0x0000042808197981 */ /* 0x000164000c1e1920 */
.L_x_37:
[----:B------:R-:W-:Y:S05]  /*2fa0*/  BSYNC B1 ;  /* 0x0000000000017941 */ /* 0x000fea0003800000 */
.L_x_36:
[----:B-----5:R-:W-:Y:S01]  /*2fb0*/  FMUL R14, R25, R58 ;  /* 0x0000003a190e7220 */ /* 0x020fe20000400000 */
[----:B------:R-:W-:Y:S01]  /*2fc0*/  ISETP.GT.AND P3, PT, R3, RZ, P1 ;  /* 0x000000ff0300720c */ /* 0x000fe20000f64270 */
[----:B------:R-:W-:Y:S01]  /*2fd0*/  BSSY B1, `(.L_x_38) ;  /* 0x0000006000017945 */ /* 0x000fe20003800000 */
[----:B------:R-:W-:Y:S01]  /*2fe0*/  ISETP.GT.AND P2, PT, R6, 0x9, PT ;  /* 0x000000090600780c */ /* 0x000fe20003f44270 */
[----:B------:R-:W-:-:S05]  /*2ff0*/  FFMA R27, R27, R23, R14 ;  /* 0x000000171b1b7223 */ /* 0x000fca000000000e */
[----:B------:R3:W-:Y:S05]  /*3000*/  @P0 STG.E desc[UR40][R12.64+0x4], R27 ;  /* 0x0000041b0c000986 */ /* 0x0007ea000c101928 */
[----:B------:R-:W-:Y:S05]  /*3010*/  @!P3 BRA `(.L_x_39) ;  /* 0x000000000004b947 */ /* 0x000fea0003800000 */
[----:B------:R4:W5:Y:S02]  /*3020*/  LDG.E.LTC128B R25, desc[UR40][R4.64+0x20] ;  /* 0x0000202804197981 */ /* 0x000964000c1e1920 */
.L_x_39:
[----:B------:R-:W-:Y:S05]  /*3030*/  BSYNC B1 ;  /* 0x0000000000017941 */ /* 0x000fea0003800000 */
.L_x_38:
[----:B--2--5:R-:W-:Y:S01]  /*3040*/  FMUL R7, R25, R58 ;  /* 0x0000003a19077220 */ /* 0x024fe20000400000 */
[----:B------:R-:W-:Y:S01]  /*3050*/  ISETP.GT.AND P0, PT, R3, RZ, P2 ;  /* 0x000000ff0300720c */ /* 0x000fe20001704270 */
[----:B------:R-:W-:Y:S02]  /*3060*/  BSSY B1, `(.L_x_40) ;  /* 0x0000005000017945 */ /* 0x000fe40003800000 */
[----:B------:R-:W-:-:S05]  /*3070*/  FFMA R7, R28, R23, R7 ;  /* 0x000000171c077223 */ /* 0x000fca0000000007 */
[----:B------:R2:W-:Y:S05]  /*3080*/  @P3 STG.E desc[UR40][R10.64+0x20], R7 ;  /* 0x000020070a003986 */ /* 0x0005ea000c101928 */
[----:B------:R-:W-:Y:S05]  /*3090*/  @!P0 BRA `(.L_x_41) ;  /* 0x0000000000048947 */ /* 0x000fea0003800000 */
[----:B------:R0:W5:Y:S02]  /*30a0*/  LDG.E.LTC128B R25, desc[UR40][R4.64+0x24] ;  /* 0x0000242804197981 */ /* 0x000164000c1e1920 */
.L_x_41:
[----:B------:R-:W-:Y:S05]  /*30b0*/  BSYNC B1 ;  /* 0x0000000000017941 */ /* 0x000fea0003800000 */
.L_x_40:
[----:B-----5:R-:W-:Y:S01]  /*30c0*/  FMUL R14, R25, R58 ;  /* 0x0000003a190e7220 */ /* 0x020fe20000400000 */
[----:B------:R-:W-:Y:S01]  /*30d0*/  ISETP.GT.AND P1, PT, R3, 0x8, P1 ;  /* 0x000000080300780c */ /* 0x000fe20000f24270 */
[----:B------:R-:W-:Y:S02]  /*30e0*/  BSSY B1, `(.L_x_42) ;  /* 0x0000005000017945 */ /* 0x000fe40003800000 */
[----:B------:R-:W-:-:S05]  /*30f0*/  FFMA R29, R29, R23, R14 ;  /* 0x000000171d1d7223 */ /* 0x000fca000000000e */
[----:B------:R0:W-:Y:S05]  /*3100*/  @P0 STG.E desc[UR40][R10.64+0x24], R29 ;  /* 0x0000241d0a000986 */ /* 0x0001ea000c101928 */
[----:B------:R-:W-:Y:S05]  /*3110*/  @!P1 BRA `(.L_x_43) ;  /* 0x0000000000049947 */ /* 0x000fea0003800000 */
[----:B------:R0:W5:Y:S02]  /*3120*/  LDG.E.LTC128B R25, desc[UR40][R8.64+0x20] ;  /* 0x0000202808197981 */ /* 0x000164000c1e1920 */
.L_x_43:
[----:B------:R-:W-:Y:S05]  /*3130*/  BSYNC B1 ;  /* 0x0000000000017941 */ /* 0x000fea0003800000 */
.L_x_42:
[----:B--2--5:R-:W-:Y:S01]  /*3140*/  FMUL R7, R25, R58 ;  /* 0x0000003a19077220 */ /* 0x024fe20000400000 */
[----:B------:R-:W-:Y:S01]  /*3150*/  ISETP.GT.AND P2, PT, R3, 0x8, P2 ;  /* 0x000000080300780c */ /* 0x000fe20001744270 */
[----:B------:R-:W-:Y:S01]  /*3160*/  BSSY B1, `(.L_x_44) ;  /* 0x0000006000017945 */ /* 0x000fe20003800000 */
[----:B------:R-:W-:Y:S01]  /*3170*/  ISETP.GT.AND P0, PT, R6, 0x10, PT ;  /* 0x000000100600780c */ /* 0x000fe20003f04270 */
[----:B------:R-:W-:-:S05]  /*3180*/  FFMA R7, R30, R23, R7 ;  /* 0x000000171e077223 */ /* 0x000fca0000000007 */
[----:B------:R2:W-:Y:S05]  /*3190*/  @P1 STG.E desc[UR40][R12.64+0x20], R7 ;  /* 0x000020070c001986 */ /* 0x0005ea000c101928 */
[----:B------:R-:W-:Y:S05]  /*31a0*/  @!P2 BRA `(.L_x_45) ;  /* 0x000000000004a947 */ /* 0x000fea0003800000 */
[----:B------:R0:W5:Y:S02]  /*31b0*/  LDG.E.LTC128B R25, desc[UR40][R8.64+0x24] ;  /* 0x0000242808197981 */ /* 0x000164000c1e1920 */
.L_x_45:
[----:B------:R-:W-:Y:S05]  /*31c0*/  BSYNC B1 ;  /* 0x0000000000017941 */ /* 0x000fea0003800000 */
.L_x_44:
        /* <DEDUP_REMOVED lines=8> */
.L_x_47:
[----:B------:R-:W-:Y:S05]  /*3250*/  BSYNC B1 ;  /* 0x0000000000017941 */ /* 0x000fea0003800000 */
.L_x_46:
[----:B--2--5:R-:W-:Y:S01]  /*3260*/  FMUL R7, R25, R58 ;  /* 0x0000003a19077220 */ /* 0x024fe20000400000 */
[----:B------:R-:W-:Y:S01]  /*3270*/  ISETP.GT.AND P2, PT, R3, RZ, P1 ;  /* 0x000000ff0300720c */ /* 0x000fe20000f44270 */
[----:B------:R-:W-:Y:S02]  /*3280*/  BSSY B1, `(.L_x_48) ;  /* 0x0000005000017945 */ /* 0x000fe40003800000 */
[----:B------:R-:W-:-:S05]  /*3290*/  FFMA R7, R32, R23, R7 ;  /* 0x0000001720077223 */ /* 0x000fca0000000007 */
[----:B------:R2:W-:Y:S05]  /*32a0*/  @P3 STG.E desc[UR40][R10.64+0x40], R7 ;  /* 0x000040070a003986 */ /* 0x0005ea000c101928 */
[----:B------:R-:W-:Y:S05]  /*32b0*/  @!P2 BRA `(.L_x_49) ;  /* 0x000000000004a947 */ /* 0x000fea0003800000 */
[----:B------:R0:W5:Y:S02]  /*32c0*/  LDG.E.LTC128B R25, desc[UR40][R4.64+0x44] ;  /* 0x0000442804197981 */ /* 0x000164000c1e1920 */
.L_x_49:
[----:B------:R-:W-:Y:S05]  /*32d0*/  BSYNC B1 ;  /* 0x0000000000017941 */ /* 0x000fea0003800000 */
.L_x_48:
[----:B-----5:R-:W-:Y:S01]  /*32e0*/  FMUL R14, R25, R58 ;  /* 0x0000003a190e7220 */ /* 0x020fe20000400000 */
[----:B------:R-:W-:Y:S01]  /*32f0*/  ISETP.GT.AND P0, PT, R3, 0x8, P0 ;  /* 0x000000080300780c */ /* 0x000fe20000704270 */
[----:B------:R-:W-:Y:S02]  /*3300*/  BSSY B1, `(.L_x_50) ;  /* 0x0000005000017945 */ /* 0x000fe40003800000 */
[----:B------:R-:W-:-:S05]  /*3310*/  FFMA R33, R33, R23, R14 ;  /* 0x0000001721217223 */ /* 0x000fca000000000e */
[----:B------:R0:W-:Y:S05]  /*3320*/  @P2 STG.E desc[UR40][R10.64+0x44], R33 ;  /* 0x000044210a002986 */ /* 0x0001ea000c101928 */
[----:B------:R-:W-:Y:S05]  /*3330*/  @!P0 BRA `(.L_x_51) ;  /* 0x0000000000048947 */ /* 0x000fea0003800000 */
[----:B------:R0:W5:Y:S02]  /*3340*/  LDG.E.LTC128B R25, desc[UR40][R8.64+0x40] ;  /* 0x0000402808197981 */ /* 0x000164000c1e1920 */
.L_x_51:
[----:B------:R-:W-:Y:S05]  /*3350*/  BSYNC B1 ;  /* 0x0000000000017941 */ /* 0x000fea0003800000 */
.L_x_50:
        /* <DEDUP_REMOVED lines=8> */
.L_x_53:
[----:B------:R-:W-:Y:S05]  /*33e0*/  BSYNC B1 ;  /* 0x0000000000017941 */ /* 0x000fea0003800000 */
.L_x_52:
        /* <DEDUP_REMOVED lines=8> */
.L_x_55:
[----:B------:R-:W-:Y:S05]  /*3470*/  BSYNC B1 ;  /* 0x0000000000017941 */ /* 0x000fea0003800000 */
.L_x_54:
[----:B--2--5:R-:W-:Y:S01]  /*3480*/  FMUL R7, R25, R58 ;  /* 0x0000003a19077220 */ /* 0x024fe20000400000 */
[----:B------:R-:W-:Y:S01]  /*3490*/  ISETP.GT.AND P1, PT, R3, RZ, P0 ;  /* 0x000000ff0300720c */ /* 0x000fe20000724270 */
[----:B------:R-:W-:Y:S02]  /*34a0*/  BSSY B1, `(.L_x_56) ;  /* 0x0000005000017945 */ /* 0x000fe40003800000 */
[----:B------:R-:W-:-:S05]  /*34b0*/  FFMA R7, R36, R23, R7 ;  /* 0x0000001724077223 */ /* 0x000fca0000000007 */
[----:B------:R2:W-:Y:S05]  /*34c0*/  @P3 STG.E desc[UR40][R10.64+0x60], R7 ;  /* 0x000060070a003986 */ /* 0x0005ea000c101928 */
[----:B------:R-:W-:Y:S05]  /*34d0*/  @!P1 BRA `(.L_x_57) ;  /* 0x0000000000049947 */ /* 0x000fea0003800000 */
[----:B------:R0:W5:Y:S02]  /*34e0*/  LDG.E.LTC128B R25, desc[UR40][R4.64+0x64] ;  /* 0x0000642804197981 */ /* 0x000164000c1e1920 */
.L_x_57:
[----:B------:R-:W-:Y:S05]  /*34f0*/  BSYNC B1 ;  /* 0x0000000000017941 */ /* 0x000fea0003800000 */
.L_x_56:
[----:B-----5:R-:W-:Y:S01]  /*3500*/  FMUL R14, R25, R58 ;  /* 0x0000003a190e7220 */ /* 0x020fe20000400000 */
[----:B------:R-:W-:Y:S01]  /*3510*/  ISETP.GT.AND P2, PT, R3, 0x8, P2 ;  /* 0x000000080300780c */ /* 0x000fe20001744270 */
[----:B------:R-:W-:Y:S02]  /*3520*/  BSSY B1, `(.L_x_58) ;  /* 0x0000005000017945 */ /* 0x000fe40003800000 */
[----:B------:R-:W-:-:S05]  /*3530*/  FFMA R37, R37, R23, R14 ;  /* 0x0000001725257223 */ /* 0x000fca000000000e */
[----:B------:R0:W-:Y:S05]  /*3540*/  @P1 STG.E desc[UR40][R10.64+0x64], R37 ;  /* 0x000064250a001986 */ /* 0x0001ea000c101928 */
[----:B------:R-:W-:Y:S05]  /*3550*/  @!P2 BRA `(.L_x_59) ;  /* 0x000000000004a947 */ /* 0x000fea0003800000 */
[----:B------:R0:W5:Y:S02]  /*3560*/  LDG.E.LTC128B R25, desc[UR40][R8.64+0x60] ;  /* 0x0000602808197981 */ /* 0x000164000c1e1920 */
.L_x_59:
[----:B------:R-:W-:Y:S05]  /*3570*/  BSYNC B1 ;  /* 0x0000000000017941 */ /* 0x000fea0003800000 */
.L_x_58:
        /* <DEDUP_REMOVED lines=8> */
.L_x_61:
[----:B------:R-:W-:Y:S05]  /*3600*/  BSYNC B1 ;  /* 0x0000000000017941 */ /* 0x000fea0003800000 */
.L_x_60:
        /* <DEDUP_REMOVED lines=8> */
.L_x_63:
[----:B------:R-:W-:Y:S05]  /*3690*/  BSYNC B1 ;  /* 0x0000000000017941 */ /* 0x000fea0003800000 */
.L_x_62:
[----:B--2--5:R-:W-:Y:S01]  /*36a0*/  FMUL R7, R25, R58 ;  /* 0x0000003a19077220 */ /* 0x024fe20000400000 */
[----:B------:R-:W-:Y:S01]  /*36b0*/  ISETP.GT.AND P0, PT, R3, RZ, P2 ;  /* 0x000000ff0300720c */ /* 0x000fe20001704270 */
[----:B------:R-:W-:Y:S02]  /*36c0*/  BSSY B1, `(.L_x_64) ;  /* 0x0000005000017945 */ /* 0x000fe40003800000 */
[----:B------:R-:W-:-:S05]  /*36d0*/  FFMA R7, R40, R23, R7 ;  /* 0x0000001728077223 */ /* 0x000fca0000000007 */
[----:B------:R2:W-:Y:S05]  /*36e0*/  @P3 STG.E desc[UR40][R10.64+0x80], R7 ;  /* 0x000080070a003986 */ /* 0x0005ea000c101928 */
[----:B------:R-:W-:Y:S05]  /*36f0*/  @!P0 BRA `(.L_x_65) ;  /* 0x0000000000048947 */ /* 0x000fea0003800000 */
[----:B------:R0:W5:Y:S02]  /*3700*/  LDG.E.LTC128B R25, desc[UR40][R4.64+0x84] ;  /* 0x0000842804197981 */ /* 0x000164000c1e1920 */
.L_x_65:
[----:B------:R-:W-:Y:S05]  /*3710*/  BSYNC B1 ;  /* 0x0000000000017941 */ /* 0x000fea0003800000 */
.L_x_64:
[----:B-----5:R-:W-:Y:S01]  /*3720*/  FMUL R14, R25, R58 ;  /* 0x0000003a190e7220 */ /* 0x020fe20000400000 */
[----:B------:R-:W-:Y:S01]  /*3730*/  ISETP.GT.AND P1, PT, R3, 0x8, P1 ;  /* 0x000000080300780c */ /* 0x000fe20000f24270 */
[----:B------:R-:W-:Y:S02]  /*3740*/  BSSY B1, `(.L_x_66) ;  /* 0x0000005000017945 */ /* 0x000fe40003800000 */
[----:B------:R-:W-:-:S05]  /*3750*/  FFMA R41, R41, R23, R14 ;  /* 0x0000001729297223 */ /* 0x000fca000000000e */
[----:B------:R0:W-:Y:S05]  /*3760*/  @P0 STG.E desc[UR40][R10.64+0x84], R41 ;  /* 0x000084290a000986 */ /* 0x0001ea000c101928 */
[----:B------:R-:W-:Y:S05]  /*3770*/  @!P1 BRA `(.L_x_67) ;  /* 0x0000000000049947 */ /* 0x000fea0003800000 */
[----:B------:R0:W5:Y:S02]  /*3780*/  LDG.E.LTC128B R25, desc[UR40][R8.64+0x80] ;  /* 0x0000802808197981 */ /* 0x000164000c1e1920 */
.L_x_67:
[----:B------:R-:W-:Y:S05]  /*3790*/  BSYNC B1 ;  /* 0x0000000000017941 */ /* 0x000fea0003800000 */
.L_x_66:
        /* <DEDUP_REMOVED lines=8> */
.L_x_69:
[----:B------:R-:W-:Y:S05]  /*3820*/  BSYNC B1 ;  /* 0x0000000000017941 */ /* 0x000fea0003800000 */
.L_x_68:
        /* <DEDUP_REMOVED lines=8> */
.L_x_71:
[----:B------:R-:W-:Y:S05]  /*38b0*/  BSYNC B1 ;  /* 0x0000000000017941 */ /* 0x000fea0003800000 */
.L_x_70:
[----:B--2--5:R-:W-:Y:S01]  /*38c0*/  FMUL R7, R25, R58 ;  /* 0x0000003a19077220 */ /* 0x024fe20000400000 */
[----:B------:R-:W-:Y:S01]  /*38d0*/  ISETP.GT.AND P2, PT, R3, RZ, P1 ;  /* 0x000000ff0300720c */ /* 0x000fe20000f44270 */
[----:B------:R-:W-:Y:S02]  /*38e0*/  BSSY B1, `(.L_x_72) ;  /* 0x0000005000017945 */ /* 0x000fe40003800000 */
[----:B------:R-:W-:-:S05]  /*38f0*/  FFMA R7, R44, R23, R7 ;  /* 0x000000172c077223 */ /* 0x000fca0000000007 */
[----:B------:R2:W-:Y:S05]  /*3900*/  @P3 STG.E desc[UR40][R10.64+0xa0], R7 ;  /* 0x0000a0070a003986 */ /* 0x0005ea000c101928 */
[----:B------:R-:W-:Y:S05]  /*3910*/  @!P2 BRA `(.L_x_73) ;  /* 0x000000000004a947 */ /* 0x000fea0003800000 */
[----:B------:R0:W5:Y:S02]  /*3920*/  LDG.E.LTC128B R25, desc[UR40][R4.64+0xa4] ;  /* 0x0000a42804197981 */ /* 0x000164000c1e1920 */
.L_x_73:
[----:B------:R-:W-:Y:S05]  /*3930*/  BSYNC B1 ;  /* 0x0000000000017941 */ /* 0x000fea0003800000 */
.L_x_72:
[----:B-----5:R-:W-:Y:S01]  /*3940*/  FMUL R14, R25, R58 ;  /* 0x0000003a190e7220 */ /* 0x020fe20000400000 */
[----:B------:R-:W-:Y:S01]  /*3950*/  ISETP.GT.AND P0, PT, R3, 0x8, P0 ;  /* 0x000000080300780c */ /* 0x000fe20000704270 */
[----:B------:R-:W-:Y:S02]  /*3960*/  BSSY B1, `(.L_x_74) ;  /* 0x0000005000017945 */ /* 0x000fe40003800000 */
[----:B------:R-:W-:-:S05]  /*3970*/  FFMA R45, R45, R23, R14 ;  /* 0x000000172d2d7223 */ /* 0x000fca000000000e */
[----:B------:R0:W-:Y:S05]  /*3980*/  @P2 STG.E desc[UR40][R10.64+0xa4], R45 ;  /* 0x0000a42d0a002986 */ /* 0x0001ea000c101928 */
[----:B------:R-:W-:Y:S05]  /*3990*/  @!P0 BRA `(.L_x_75) ;  /* 0x0000000000048947 */ /* 0x000fea0003800000 */
[----:B------:R0:W5:Y:S02]  /*39a0*/  LDG.E.LTC128B R25, desc[UR40][R8.64+0xa0] ;  /* 0x0000a02808197981 */ /* 0x000164000c1e1920 */
.L_x_75:
[----:B------:R-:W-:Y:S05]  /*39b0*/  BSYNC B1 ;  /* 0x0000000000017941 */ /* 0x000fea0003800000 */
.L_x_74:
        /* <DEDUP_REMOVED lines=8> */
.L_x_77:
[----:B------:R-:W-:Y:S05]  /*3a40*/  BSYNC B1 ;  /* 0x0000000000017941 */ /* 0x000fea0003800000 */
.L_x_76:
        /* <DEDUP_REMOVED lines=8> */
.L_x_79:
[----:B------:R-:W-:Y:S05]  /*3ad0*/  BSYNC B1 ;  /* 0x0000000000017941 */ /* 0x000fea0003800000 */
.L_x_78:
[----:B--2--5:R-:W-:Y:S01]  /*3ae0*/  FMUL R7, R25, R58 ;  /* 0x0000003a19077220 */ /* 0x024fe20000400000 */
[----:B------:R-:W-:Y:S01]  /*3af0*/  ISETP.GT.AND P1, PT, R3, RZ, P0 ;  /* 0x000000ff0300720c */ /* 0x000fe20000724270 */
[----:B------:R-:W-:Y:S02]  /*3b00*/  BSSY B1, `(.L_x_80) ;  /* 0x0000005000017945 */ /* 0x000fe40003800000 */
[----:B------:R-:W-:-:S05]  /*3b10*/  FFMA R7, R48, R23, R7 ;  /* 0x0000001730077223 */ /* 0x000fca0000000007 */
[----:B------:R2:W-:Y:S05]  /*3b20*/  @P3 STG.E desc[UR40][R10.64+0xc0], R7 ;  /* 0x0000c0070a003986 */ /* 0x0005ea000c101928 */
[----:B------:R-:W-:Y:S05]  /*3b30*/  @!P1 BRA `(.L_x_81) ;  /* 0x0000000000049947 */ /* 0x000fea0003800000 */
[----:B------:R0:W5:Y:S02]  /*3b40*/  LDG.E.LTC128B R25, desc[UR40][R4.64+0xc4] ;  /* 0x0000c42804197981 */ /* 0x000164000c1e1920 */
.L_x_81:
[----:B------:R-:W-:Y:S05]  /*3b50*/  BSYNC B1 ;  /* 0x0000000000017941 */ /* 0x000fea0003800000 */
.L_x_80:
[----:B-----5:R-:W-:Y:S01]  /*3b60*/  FMUL R14, R25, R58 ;  /* 0x0000003a190e7220 */ /* 0x020fe20000400000 */
[----:B------:R-:W-:Y:S01]  /*3b70*/  ISETP.GT.AND P2, PT, R3, 0x8, P2 ;  /* 0x000000080300780c */ /* 0x000fe20001744270 */
[----:B------:R-:W-:Y:S02]  /*3b80*/  BSSY B1, `(.L_x_82) ;  /* 0x0000005000017945 */ /* 0x000fe40003800000 */
[----:B------:R-:W-:-:S05]  /*3b90*/  FFMA R49, R49, R23, R14 ;  /* 0x0000001731317223 */ /* 0x000fca000000000e */
[----:B------:R0:W-:Y:S05]  /*3ba0*/  @P1 STG.E desc[UR40][R10.64+0xc4], R49 ;  /* 0x0000c4310a001986 */ /* 0x0001ea000c101928 */
[----:B------:R-:W-:Y:S05]  /*3bb0*/  @!P2 BRA `(.L_x_83) ;  /* 0x000000000004a947 */ /* 0x000fea0003800000 */
[----:B------:R0:W5:Y:S02]  /*3bc0*/  LDG.E.LTC128B R25, desc[UR40][R8.64+0xc0] ;  /* 0x0000c02808197981 */ /* 0x000164000c1e1920 */
.L_x_83:
[----:B------:R-:W-:Y:S05]  /*3bd0*/  BSYNC B1 ;  /* 0x0000000000017941 */ /* 0x000fea0003800000 */
.L_x_82:
        /* <DEDUP_REMOVED lines=8> */
.L_x_85:
[----:B------:R-:W-:Y:S05]  /*3c60*/  BSYNC B1 ;  /* 0x0000000000017941 */ /* 0x000fea0003800000 */
.L_x_84:
[----:B-----5:R-:W-:Y:S01]  /*3c70*/  FMUL R14, R25, R58 ;  /* 0x0000003a190e7220 */ /* 0x020fe20000400000 */
[----:B------:R-:W-:Y:S01]  /*3c80*/  ISETP.GT.AND P2, PT, R6, 0x39, PT ;  /* 0x000000390600780c */ /* 0x000fe20003f44270 */
[----:B------:R-:W-:Y:S01]  /*3c90*/  @P0 IMAD.MOV.U32 R6, RZ, RZ, R12 ;  /* 0x000000ffff060224 */ /* 0x000fe200078e000c */
[----:B------:R-:W-:Y:S01]  /*3ca0*/  ISETP.GT.AND P3, PT, R3, RZ, P1 ;  /* 0x000000ff0300720c */ /* 0x000fe20000f64270 */
[----:B------:R-:W-:Y:S01]  /*3cb0*/  FFMA R51, R51, R23, R14 ;  /* 0x0000001733337223 */ /* 0x000fe2000000000e */
[----:B--2---:R-:W-:Y:S01]  /*3cc0*/  @P0 IMAD.MOV.U32 R7, RZ, RZ, R13 ;  /* 0x000000ffff070224 */ /* 0x004fe200078e000d */
[----:B------:R-:W-:Y:S04]  /*3cd0*/  BSSY B1, `(.L_x_86) ;  /* 0x0000004000017945 */ /* 0x000fe80003800000 */
[----:B------:R2:W-:Y:S06]  /*3ce0*/  @P0 STG.E desc[UR40][R6.64+0xc4], R51 ;  /* 0x0000c43306000986 */ /* 0x0005ec000c101928 */
[----:B------:R-:W-:Y:S05]  /*3cf0*/  @!P3 BRA `(.L_x_87) ;  /* 0x000000000004b947 */ /* 0x000fea0003800000 */
[----:B------:R0:W5:Y:S02]  /*3d00*/  LDG.E.LTC128B R25, desc[UR40][R4.64+0xe0] ;  /* 0x0000e02804197981 */ /* 0x000164000c1e1920 */
.L_x_87:
[----:B------:R-:W-:Y:S05]  /*3d10*/  BSYNC B1 ;  /* 0x0000000000017941 */ /* 0x000fea0003800000 */
.L_x_86:
[----:B--2--5:R-:W-:Y:S01]  /*3d20*/  FMUL R7, R25, R58 ;  /* 0x0000003a19077220 */ /* 0x024fe20000400000 */
[----:B------:R-:W-:Y:S01]  /*3d30*/  @P3 IMAD.MOV.U32 R6, RZ, RZ, R10 ;  /* 0x000000ffff063224 */ /* 0x000fe200078e000a */
[----:B------:R-:W-:Y:S01]  /*3d40*/  ISETP.GT.AND P0, PT, R3, RZ, P2 ;  /* 0x000000ff0300720c */ /* 0x000fe20001704270 */
[----:B------:R-:W-:Y:S01]  /*3d50*/  BSSY B1, `(.L_x_88) ;  /* 0x0000006000017945 */ /* 0x000fe20003800000 */
[----:B------:R-:W-:Y:S01]  /*3d60*/  FFMA R15, R52, R23, R7 ;  /* 0x00000017340f7223 */ /* 0x000fe20000000007 */
[----:B------:R-:W-:-:S05]  /*3d70*/  @P3 IMAD.MOV.U32 R7, RZ, RZ, R11 ;  /* 0x000000ffff073224 */ /* 0x000fca00078e000b */
[----:B------:R2:W-:Y:S05]  /*3d80*/  @P3 STG.E desc[UR40][R6.64+0xe0], R15 ;  /* 0x0000e00f06003986 */ /* 0x0005ea000c101928 */
[----:B------:R-:W-:Y:S05]  /*3d90*/  @!P0 BRA `(.L_x_89) ;  /* 0x0000000000048947 */ /* 0x000fea0003800000 */
[----:B------:R0:W5:Y:S02]  /*3da0*/  LDG.E.LTC128B R25, desc[UR40][R4.64+0xe4] ;  /* 0x0000e42804197981 */ /* 0x000164000c1e1920 */
.L_x_89:
[----:B------:R-:W-:Y:S05]  /*3db0*/  BSYNC B1 ;  /* 0x0000000000017941 */ /* 0x000fea0003800000 */
.L_x_88:
[----:B01--45:R-:W-:Y:S01]  /*3dc0*/  FMUL R4, R25, R58 ;  /* 0x0000003a19047220 */ /* 0x033fe20000400000 */
[----:B------:R-:W-:Y:S01]  /*3dd0*/  ISETP.GT.AND P1, PT, R3, 0x8, P1 ;  /* 0x000000080300780c */ /* 0x000fe20000f24270 */
[----:B------:R-:W-:Y:S02]  /*3de0*/  BSSY B1, `(.L_x_90) ;  /* 0x0000005000017945 */ /* 0x000fe40003800000 */
[----:B------:R-:W-:-:S05]  /*3df0*/  FFMA R53, R53, R23, R4 ;  /* 0x0000001735357223 */ /* 0x000fca0000000004 */
[----:B------:R0:W-:Y:S05]  /*3e00*/  @P0 STG.E desc[UR40][R10.64+0xe4], R53 ;  /* 0x0000e4350a000986 */ /* 0x0001ea000c101928 */
[----:B------:R-:W-:Y:S05]  /*3e10*/  @!P1 BRA `(.L_x_91) ;  /* 0x0000000000049947 */ /* 0x000fea0003800000 */
[----:B------:R1:W5:Y:S02]  /*3e20*/  LDG.E.LTC128B R25, desc[UR40][R8.64+0xe0] ;  /* 0x0000e02808197981 */ /* 0x000364000c1e1920 */
.L_x_91:
[----:B------:R-:W-:Y:S05]  /*3e30*/  BSYNC B1 ;  /* 0x0000000000017941 */ /* 0x000fea0003800000 */
.L_x_90:
[----:B-----5:R-:W-:Y:S01]  /*3e40*/  FMUL R5, R25, R58 ;  /* 0x0000003a19057220 */ /* 0x020fe20000400000 */
[----:B------:R-:W-:Y:S01]  /*3e50*/  @P1 IMAD.MOV.U32 R4, RZ, RZ, R12 ;  /* 0x000000ffff041224 */ /* 0x000fe200078e000c */
[----:B------:R-:W-:Y:S01]  /*3e60*/  ISETP.GT.AND P2, PT, R3, 0x8, P2 ;  /* 0x000000080300780c */ /* 0x000fe20001744270 */
[----:B------:R-:W-:Y:S01]  /*3e70*/  BSSY B1, `(.L_x_92) ;  /* 0x0000006000017945 */ /* 0x000fe20003800000 */
[----:B--2---:R-:W-:Y:S01]  /*3e80*/  FFMA R7, R54, R23, R5 ;  /* 0x0000001736077223 */ /* 0x004fe20000000005 */
[----:B------:R-:W-:-:S05]  /*3e90*/  @P1 IMAD.MOV.U32 R5, RZ, RZ, R13 ;  /* 0x000000ffff051224 */ /* 0x000fca00078e000d */
[----:B------:R2:W-:Y:S05]  /*3ea0*/  @P1 STG.E desc[UR40][R4.64+0xe0], R7 ;  /* 0x0000e00704001986 */ /* 0x0005ea000c101928 */
[----:B------:R-:W-:Y:S05]  /*3eb0*/  @!P2 BRA `(.L_x_93) ;  /* 0x000000000004a947 */ /* 0x000fea0003800000 */
[----:B------:R4:W5:Y:S02]  /*3ec0*/  LDG.E.LTC128B R25, desc[UR40][R8.64+0xe4] ;  /* 0x0000e42808197981 */ /* 0x000964000c1e1920 */
.L_x_93:
[----:B------:R-:W-:Y:S05]  /*3ed0*/  BSYNC B1 ;  /* 0x0000000000017941 */ /* 0x000fea0003800000 */
.L_x_92:
[----:B--2--5:R-:W-:-:S04]  /*3ee0*/  FMUL R4, R25, R58 ;  /* 0x0000003a19047220 */ /* 0x024fc80000400000 */
[----:B------:R-:W-:Y:S01]  /*3ef0*/  FFMA R55, R55, R23, R4 ;  /* 0x0000001737377223 */ /* 0x000fe20000000004 */
[----:B------:R-:W-:Y:S06]  /*3f00*/  @!P2 BRA `(.L_x_94) ;  /* 0x0000000400f0a947 */ /* 0x000fec0003800000 */
[----:B------:R2:W-:Y:S01]  /*3f10*/  STG.E desc[UR40][R12.64+0xe4], R55 ;  /* 0x0000e4370c007986 */ /* 0x0005e2000c101928 */
[----:B------:R-:W-:Y:S05]  /*3f20*/  BRA `(.L_x_94) ;  /* 0x0000000400e87947 */ /* 0x000fea0003800000 */
.L_x_33:
[----:B------:R-:W-:Y:S01]  /*3f30*/  ISETP.GT.AND P0, PT, R6, 0x1, PT ;  /* 0x000000010600780c */ /* 0x000fe20003f04270 */
[----:B------:R-:W-:Y:S01]  /*3f40*/  ULDC.64 UR4, c[0x0][0x5c0] ;  /* 0x0001700000047ab9 */ /* 0x000fe20000000a00 */
[-C--:B------:R-:W-:Y:S01]  /*3f50*/  FMUL R7, R24, R23.reuse ;  /* 0x0000001718077220 */ /* 0x080fe20000400000 */
[C---:B------:R-:W-:Y:S01]  /*3f60*/  LEA R4, P4, R72.reuse, UR4, 0x2 ;  /* 0x0000000448047c11 */ /* 0x040fe2000f8810ff */
[-C--:B------:R-:W-:Y:S01]  /*3f70*/  FMUL R25, R25, R23.reuse ;  /* 0x0000001719197220 */ /* 0x080fe20000400000 */
[----:B------:R-:W-:Y:S01]  /*3f80*/  ISETP.GT.AND P2, PT, R3, RZ, P0 ;  /* 0x000000ff0300720c */ /* 0x000fe20000744270 */
[-C--:B------:R-:W-:Y:S01]  /*3f90*/  FMUL R27, R27, R23.reuse ;  /* 0x000000171b1b7220 */ /* 0x080fe20000400000 */
[----:B------:R-:W-:Y:S01]  /*3fa0*/  LEA.HI.X R5, R72, UR5, R81, 0x2, P4 ;  /* 0x0000000548057c11 */ /* 0x000fe2000a0f1451 */
[-C--:B------:R-:W-:Y:S01]  /*3fb0*/  FMUL R11, R28, R23.reuse ;  /* 0x000000171c0b7220 */ /* 0x080fe20000400000 */
[----:B------:R-:W-:Y:S01]  /*3fc0*/  ISETP.GT.AND P3, PT, R3, 0x8, P3 ;  /* 0x000000080300780c */ /* 0x000fe20001f64270 */
[-C--:B------:R-:W-:Y:S01]  /*3fd0*/  FMUL R29, R29, R23.reuse ;  /* 0x000000171d1d7220 */ /* 0x080fe20000400000 */
[----:B------:R-:W-:Y:S01]  /*3fe0*/  ISETP.GT.AND P0, PT, R3, 0x8, P0 ;  /* 0x000000080300780c */ /* 0x000fe20000704270 */
[----:B------:R0:W-:Y:S01]  /*3ff0*/  @P1 STG.E desc[UR40][R4.64], R7 ;  /* 0x0000000704001986 */ /* 0x0001e2000c101928 */
[C---:B------:R-:W-:Y:S01]  /*4000*/  ISETP.GT.AND P5, PT, R6.reuse, 0x8, PT ;  /* 0x000000080600780c */ /* 0x040fe20003fa4270 */
[-C--:B------:R-:W-:Y:S01]  /*4010*/  FMUL R31, R31, R23.reuse ;  /* 0x000000171f1f7220 */ /* 0x080fe20000400000 */
[----:B------:R-:W-:Y:S01]  /*4020*/  SHF.L.U64.HI R9, R59, 0x2, R60 ;  /* 0x000000023b097819 */ /* 0x000fe2000001023c */
[-C--:B------:R-:W-:Y:S01]  /*4030*/  FMUL R33, R33, R23.reuse ;  /* 0x0000001721217220 */ /* 0x080fe20000400000 */
[----:B------:R-:W-:Y:S01]  /*4040*/  LEA R8, P1, R59, R4, 0x2 ;  /* 0x000000043b087211 */ /* 0x000fe200078210ff */
[----:B------:R-:W-:Y:S01]  /*4050*/  @P2 STG.E desc[UR40][R4.64+0x4], R25 ;  /* 0x0000041904002986 */ /* 0x000fe2000c101928 */
[----:B------:R-:W-:Y:S01]  /*4060*/  ISETP.GT.AND P4, PT, R6, 0x9, PT ;  /* 0x000000090600780c */ /* 0x000fe20003f84270 */
[-C--:B------:R-:W-:Y:S01]  /*4070*/  FMUL R35, R35, R23.reuse ;  /* 0x0000001723237220 */ /* 0x080fe20000400000 */
[----:B------:R-:W-:Y:S01]  /*4080*/  ISETP.GT.AND P2, PT, R3, RZ, P5 ;  /* 0x000000ff0300720c */ /* 0x000fe20002f44270 */
[----:B------:R-:W-:Y:S01]  /*4090*/  IMAD.X R9, R9, 0x1, R5, P1 ;  /* 0x0000000109097824 */ /* 0x000fe200008e0605 */
[C---:B------:R-:W-:Y:S01]  /*40a0*/  ISETP.GT.AND P1, PT, R3.reuse, RZ, P4 ;  /* 0x000000ff0300720c */ /* 0x040fe20002724270 */
[-C--:B0-----:R-:W-:Y:S01]  /*40b0*/  FMUL R7, R26, R23.reuse ;  /* 0x000000171a077220 */ /* 0x081fe20000400000 */
[----:B------:R-:W-:Y:S01]  /*40c0*/  ISETP.GT.AND P4, PT, R3, 0x8, P4 ;  /* 0x000000080300780c */ /* 0x000fe20002784270 */
[-C--:B------:R-:W-:Y:S01]  /*40d0*/  FMUL R37, R37, R23.reuse ;  /* 0x0000001725257220 */ /* 0x080fe20000400000 */
[-C--:B------:R-:W-:Y:S01]  /*40e0*/  FMUL R39, R39, R23.reuse ;  /* 0x0000001727277220 */ /* 0x080fe20000400000 */
[-C--:B------:R-:W-:Y:S01]  /*40f0*/  FMUL R41, R41, R23.reuse ;  /* 0x0000001729297220 */ /* 0x080fe20000400000 */
[----:B------:R0:W-:Y:S01]  /*4100*/  @P3 STG.E desc[UR40][R8.64], R7 ;  /* 0x0000000708003986 */ /* 0x0001e2000c101928 */
[C---:B------:R-:W-:Y:S01]  /*4110*/  ISETP.GT.AND P3, PT, R6.reuse, 0x11, PT ;  /* 0x000000110600780c */ /* 0x040fe20003f64270 */
[-C--:B------:R-:W-:Y:S01]  /*4120*/  FMUL R43, R43, R23.reuse ;  /* 0x000000172b2b7220 */ /* 0x080fe20000400000 */
[-C--:B------:R-:W-:Y:S01]  /*4130*/  FMUL R45, R45, R23.reuse ;  /* 0x000000172d2d7220 */ /* 0x080fe20000400000 */
[----:B------:R-:W-:Y:S01]  /*4140*/  @P0 STG.E desc[UR40][R8.64+0x4], R27 ;  /* 0x0000041b08000986 */ /* 0x000fe2000c101928 */
[----:B------:R-:W-:Y:S01]  /*4150*/  ISETP.GT.AND P0, PT, R3, 0x8, P5 ;  /* 0x000000080300780c */ /* 0x000fe20002f04270 */
[-C--:B------:R-:W-:Y:S01]  /*4160*/  FMUL R47, R47, R23.reuse ;  /* 0x000000172f2f7220 */ /* 0x080fe20000400000 */
[----:B------:R-:W-:Y:S01]  /*4170*/  ISETP.GT.AND P5, PT, R6, 0x10, PT ;  /* 0x000000100600780c */ /* 0x000fe20003fa4270 */
[----:B------:R1:W-:Y:S01]  /*4180*/  @P2 STG.E desc[UR40][R4.64+0x20], R11 ;  /* 0x0000200b04002986 */ /* 0x0003e2000c101928 */
[-C--:B------:R-:W-:Y:S01]  /*4190*/  FMUL R49, R49, R23.reuse ;  /* 0x0000001731317220 */ /* 0x080fe20000400000 */
[-C--:B------:R-:W-:Y:S01]  /*41a0*/  FMUL R51, R51, R23.reuse ;  /* 0x0000001733337220 */ /* 0x080fe20000400000 */
[C---:B------:R-:W-:Y:S01]  /*41b0*/  ISETP.GT.AND P2, PT, R3.reuse, RZ, P5 ;  /* 0x000000ff0300720c */ /* 0x040fe20002f44270 */
[----:B------:R-:W-:Y:S01]  /*41c0*/  @P1 STG.E desc[UR40][R4.64+0x24], R29 ;  /* 0x0000241d04001986 */ /* 0x000fe2000c101928 */
[-C--:B0-----:R-:W-:Y:S01]  /*41d0*/  FMUL R7, R30, R23.reuse ;  /* 0x000000171e077220 */ /* 0x081fe20000400000 */
[----:B------:R-:W-:Y:S01]  /*41e0*/  ISETP.GT.AND P1, PT, R3, RZ, P3 ;  /* 0x000000ff0300720c */ /* 0x000fe20001f24270 */
[-C--:B------:R-:W-:Y:S01]  /*41f0*/  FMUL R53, R53, R23.reuse ;  /* 0x0000001735357220 */ /* 0x080fe20000400000 */
[C---:B------:R-:W-:Y:S01]  /*4200*/  ISETP.GT.AND P3, PT, R3.reuse, 0x8, P3 ;  /* 0x000000080300780c */ /* 0x040fe20001f64270 */
[-C--:B------:R-:W-:Y:S01]  /*4210*/  FMUL R13, R54, R23.reuse ;  /* 0x00000017360d7220 */ /* 0x080fe20000400000 */
[----:B------:R0:W-:Y:S01]  /*4220*/  @P0 STG.E desc[UR40][R8.64+0x20], R7 ;  /* 0x0000200708000986 */ /* 0x0001e2000c101928 */
[----:B------:R-:W-:Y:S01]  /*4230*/  ISETP.GT.AND P0, PT, R3, 0x8, P5 ;  /* 0x000000080300780c */ /* 0x000fe20002f04270 */
[-C--:B-1----:R-:W-:Y:S01]  /*4240*/  FMUL R11, R32, R23.reuse ;  /* 0x00000017200b7220 */ /* 0x082fe20000400000 */
[C---:B------:R-:W-:Y:S01]  /*4250*/  ISETP.GT.AND P5, PT, R6.reuse, 0x18, PT ;  /* 0x000000180600780c */ /* 0x040fe20003fa4270 */
[----:B------:R-:W-:Y:S01]  /*4260*/  @P4 STG.E desc[UR40][R8.64+0x24], R31 ;  /* 0x0000241f08004986 */ /* 0x000fe2000c101928 */
[----:B------:R-:W-:Y:S01]  /*4270*/  ISETP.GT.AND P4, PT, R6, 0x19, PT ;  /* 0x000000190600780c */ /* 0x000fe20003f84270 */
[----:B------:R-:W-:-:S02]  /*4280*/  FMUL R55, R55, R23 ;  /* 0x0000001737377220 */ /* 0x000fc40000400000 */
[----:B------:R1:W-:Y:S01]  /*4290*/  @P2 STG.E desc[UR40][R4.64+0x40], R11 ;  /* 0x0000400b04002986 */ /* 0x0003e2000c101928 */
[----:B------:R-:W-:-:S03]  /*42a0*/  ISETP.GT.AND P2, PT, R3, RZ, P5 ;  /* 0x000000ff0300720c */ /* 0x000fc60002f44270 */
[----:B------:R-:W-:Y:S01]  /*42b0*/  @P1 STG.E desc[UR40][R4.64+0x44], R33 ;  /* 0x0000442104001986 */ /* 0x000fe2000c101928 */
[C---:B------:R-:W-:Y:S01]  /*42c0*/  ISETP.GT.AND P1, PT, R3.reuse, RZ, P4 ;  /* 0x000000ff0300720c */ /* 0x040fe20002724270 */
[----:B0-----:R-:W-:Y:S01]  /*42d0*/  FMUL R7, R34, R23 ;  /* 0x0000001722077220 */ /* 0x001fe20000400000 */
[----:B------:R-:W-:-:S04]  /*42e0*/  ISETP.GT.AND P4, PT, R3, 0x8, P4 ;  /* 0x000000080300780c */ /* 0x000fc80002784270 */
[----:B------:R0:W-:Y:S01]  /*42f0*/  @P0 STG.E desc[UR40][R8.64+0x40], R7 ;  /* 0x0000400708000986 */ /* 0x0001e2000c101928 */
[----:B-1----:R-:W-:Y:S01]  /*4300*/  FMUL R11, R36, R23 ;  /* 0x00000017240b7220 */ /* 0x002fe20000400000 */
[----:B------:R-:W-:Y:S02]  /*4310*/  ISETP.GT.AND P0, PT, R3, 0x8, P5 ;  /* 0x000000080300780c */ /* 0x000fe40002f04270 */
[----:B------:R-:W-:Y:S01]  /*4320*/  @P3 STG.E desc[UR40][R8.64+0x44], R35 ;  /* 0x0000442308003986 */ /* 0x000fe2000c101928 */
[----:B------:R-:W-:-:S03]  /*4330*/  ISETP.GT.AND P5, PT, R6, 0x20, PT ;  /* 0x000000200600780c */ /* 0x000fc60003fa4270 */
[----:B------:R1:W-:Y:S01]  /*4340*/  @P2 STG.E desc[UR40][R4.64+0x60], R11 ;  /* 0x0000600b04002986 */ /* 0x0003e2000c101928 */
[----:B------:R-:W-:Y:S02]  /*4350*/  ISETP.GT.AND P2, PT, R6, 0x21, PT ;  /* 0x000000210600780c */ /* 0x000fe40003f44270 */
[C---:B------:R-:W-:Y:S01]  /*4360*/  ISETP.GT.AND P3, PT, R3.reuse, RZ, P5 ;  /* 0x000000ff0300720c */ /* 0x040fe20002f64270 */
[----:B------:R-:W-:Y:S01]  /*4370*/  @P1 STG.E desc[UR40][R4.64+0x64], R37 ;  /* 0x0000642504001986 */ /* 0x000fe2000c101928 */
[C---:B------:R-:W-:Y:S01]  /*4380*/  ISETP.GT.AND P1, PT, R3.reuse, RZ, P2 ;  /* 0x000000ff0300720c */ /* 0x040fe20001724270 */
[----:B0-----:R-:W-:Y:S01]  /*4390*/  FMUL R7, R38, R23 ;  /* 0x0000001726077220 */ /* 0x001fe20000400000 */
[----:B------:R-:W-:-:S04]  /*43a0*/  ISETP.GT.AND P2, PT, R3, 0x8, P2 ;  /* 0x000000080300780c */ /* 0x000fc80001744270 */
[----:B------:R0:W-:Y:S01]  /*43b0*/  @P0 STG.E desc[UR40][R8.64+0x60], R7 ;  /* 0x0000600708000986 */ /* 0x0001e2000c101928 */
[----:B-1----:R-:W-:Y:S01]  /*43c0*/  FMUL R11, R40, R23 ;  /* 0x00000017280b7220 */ /* 0x002fe20000400000 */
[----:B------:R-:W-:Y:S02]  /*43d0*/  ISETP.GT.AND P0, PT, R3, 0x8, P5 ;  /* 0x000000080300780c */ /* 0x000fe40002f04270 */
[----:B------:R-:W-:Y:S04]  /*43e0*/  @P4 STG.E desc[UR40][R8.64+0x64], R39 ;  /* 0x0000642708004986 */ /* 0x000fe8000c101928 */
[----:B------:R1:W-:Y:S01]  /*43f0*/  @P3 STG.E desc[UR40][R4.64+0x80], R11 ;  /* 0x0000800b04003986 */ /* 0x0003e2000c101928 */
[----:B------:R-:W-:-:S03]  /*4400*/  ISETP.GT.AND P3, PT, R6, 0x28, PT ;  /* 0x000000280600780c */ /* 0x000fc60003f64270 */
[----:B------:R-:W-:Y:S01]  /*4410*/  @P1 STG.E desc[UR40][R4.64+0x84], R41 ;  /* 0x0000842904001986 */ /* 0x000fe2000c101928 */
[----:B------:R-:W-:Y:S01]  /*4420*/  ISETP.GT.AND P1, PT, R6, 0x29, PT ;  /* 0x000000290600780c */ /* 0x000fe20003f24270 */
[-C--:B0-----:R-:W-:Y:S01]  /*4430*/  FMUL R7, R42, R23.reuse ;  /* 0x000000172a077220 */ /* 0x081fe20000400000 */
[C---:B------:R-:W-:Y:S02]  /*4440*/  ISETP.GT.AND P5, PT, R3.reuse, RZ, P3 ;  /* 0x000000ff0300720c */ /* 0x040fe40001fa4270 */
[C---:B------:R-:W-:Y:S02]  /*4450*/  ISETP.GT.AND P4, PT, R3.reuse, RZ, P1 ;  /* 0x000000ff0300720c */ /* 0x040fe40000f84270 */
[----:B------:R0:W-:Y:S01]  /*4460*/  @P0 STG.E desc[UR40][R8.64+0x80], R7 ;  /* 0x0000800708000986 */ /* 0x0001e2000c101928 */
[----:B-1----:R-:W-:Y:S01]  /*4470*/  FMUL R11, R44, R23 ;  /* 0x000000172c0b7220 */ /* 0x002fe20000400000 */
[----:B------:R-:W-:Y:S02]  /*4480*/  ISETP.GT.AND P3, PT, R3, 0x8, P3 ;  /* 0x000000080300780c */ /* 0x000fe40001f64270 */
[----:B------:R-:W-:Y:S01]  /*4490*/  @P2 STG.E desc[UR40][R8.64+0x84], R43 ;  /* 0x0000842b08002986 */ /* 0x000fe2000c101928 */
[----:B------:R-:W-:-:S02]  /*44a0*/  ISETP.GT.AND P0, PT, R6, 0x30, PT ;  /* 0x000000300600780c */ /* 0x000fc40003f04270 */
[C---:B------:R-:W-:Y:S02]  /*44b0*/  ISETP.GT.AND P1, PT, R3.reuse, 0x8, P1 ;  /* 0x000000080300780c */ /* 0x040fe40000f24270 */
[----:B------:R-:W-:Y:S01]  /*44c0*/  ISETP.GT.AND P2, PT, R6, 0x31, PT ;  /* 0x000000310600780c */ /* 0x000fe20003f44270 */
[----:B------:R1:W-:Y:S01]  /*44d0*/  @P5 STG.E desc[UR40][R4.64+0xa0], R11 ;  /* 0x0000a00b04005986 */ /* 0x0003e2000c101928 */
[C---:B------:R-:W-:Y:S01]  /*44e0*/  ISETP.GT.AND P5, PT, R3.reuse, RZ, P0 ;  /* 0x000000ff0300720c */ /* 0x040fe200007a4270 */
[-C--:B0-----:R-:W-:Y:S01]  /*44f0*/  FMUL R7, R46, R23.reuse ;  /* 0x000000172e077220 */ /* 0x081fe20000400000 */
[C---:B------:R-:W-:Y:S01]  /*4500*/  ISETP.GT.AND P0, PT, R3.reuse, 0x8, P0 ;  /* 0x000000080300780c */ /* 0x040fe20000704270 */
[----:B------:R-:W-:Y:S01]  /*4510*/  @P4 STG.E desc[UR40][R4.64+0xa4], R45 ;  /* 0x0000a42d04004986 */ /* 0x000fe2000c101928 */
[C---:B------:R-:W-:Y:S02]  /*4520*/  ISETP.GT.AND P4, PT, R3.reuse, RZ, P2 ;  /* 0x000000ff0300720c */ /* 0x040fe40001784270 */
[----:B------:R-:W-:Y:S01]  /*4530*/  ISETP.GT.AND P2, PT, R3, 0x8, P2 ;  /* 0x000000080300780c */ /* 0x000fe20001744270 */
[----:B------:R0:W-:Y:S01]  /*4540*/  @P3 STG.E desc[UR40][R8.64+0xa0], R7 ;  /* 0x0000a00708003986 */ /* 0x0001e2000c101928 */
[----:B------:R-:W-:Y:S01]  /*4550*/  ISETP.GT.AND P3, PT, R6, 0x39, PT ;  /* 0x000000390600780c */ /* 0x000fe20003f64270 */
[----:B-1----:R-:W-:-:S02]  /*4560*/  FMUL R11, R48, R23 ;  /* 0x00000017300b7220 */ /* 0x002fc40000400000 */
[----:B------:R-:W-:Y:S01]  /*4570*/  @P1 STG.E desc[UR40][R8.64+0xa4], R47 ;  /* 0x0000a42f08001986 */ /* 0x000fe2000c101928 */
[----:B------:R-:W-:-:S03]  /*4580*/  ISETP.GT.AND P1, PT, R6, 0x38, PT ;  /* 0x000000380600780c */ /* 0x000fc60003f24270 */
[----:B------:R-:W-:Y:S01]  /*4590*/  @P0 IMAD.MOV.U32 R6, RZ, RZ, R8 ;  /* 0x000000ffff060224 */ /* 0x000fe200078e0008 */
[----:B------:R1:W-:Y:S01]  /*45a0*/  @P5 STG.E desc[UR40][R4.64+0xc0], R11 ;  /* 0x0000c00b04005986 */ /* 0x0003e2000c101928 */
[C---:B------:R-:W-:Y:S02]  /*45b0*/  ISETP.GT.AND P5, PT, R3.reuse, RZ, P3 ;  /* 0x000000ff0300720c */ /* 0x040fe40001fa4270 */
[C---:B------:R-:W-:Y:S01]  /*45c0*/  ISETP.GT.AND P3, PT, R3.reuse, 0x8, P3 ;  /* 0x000000080300780c */ /* 0x040fe20001f64270 */
[----:B------:R-:W-:Y:S01]  /*45d0*/  @P4 STG.E desc[UR40][R4.64+0xc4], R49 ;  /* 0x0000c43104004986 */ /* 0x000fe2000c101928 */
[C---:B------:R-:W-:Y:S01]  /*45e0*/  ISETP.GT.AND P4, PT, R3.reuse, RZ, P1 ;  /* 0x000000ff0300720c */ /* 0x040fe20000f84270 */
[----:B0-----:R-:W-:Y:S01]  /*45f0*/  @P0 IMAD.MOV.U32 R7, RZ, RZ, R9 ;  /* 0x000000ffff070224 */ /* 0x001fe200078e0009 */
[----:B------:R-:W-:Y:S01]  /*4600*/  ISETP.GT.AND P1, PT, R3, 0x8, P1 ;  /* 0x000000080300780c */ /* 0x000fe20000f24270 */
[-C--:B------:R-:W-:Y:S01]  /*4610*/  FMUL R3, R50, R23.reuse ;  /* 0x0000001732037220 */ /* 0x080fe20000400000 */
[----:B-1----:R-:W-:-:S04]  /*4620*/  FMUL R11, R52, R23 ;  /* 0x00000017340b7220 */ /* 0x002fc80000400000 */
[----:B------:R0:W-:Y:S02]  /*4630*/  @P0 STG.E desc[UR40][R6.64+0xc0], R3 ;  /* 0x0000c00306000986 */ /* 0x0001e4000c101928 */
[----:B0-----:R-:W-:Y:S02]  /*4640*/  @P2 IMAD.MOV.U32 R6, RZ, RZ, R8 ;  /* 0x000000ffff062224 */ /* 0x001fe400078e0008 */
[----:B------:R-:W-:-:S05]  /*4650*/  @P2 IMAD.MOV.U32 R7, RZ, RZ, R9 ;  /* 0x000000ffff072224 */ /* 0x000fca00078e0009 */
[----:B------:R-:W-:Y:S04]  /*4660*/  @P2 STG.E desc[UR40][R6.64+0xc4], R51 ;  /* 0x0000c43306002986 */ /* 0x000fe8000c101928 */
[----:B------:R-:W-:Y:S04]  /*4670*/  @P4 STG.E desc[UR40][R4.64+0xe0], R11 ;  /* 0x0000e00b04004986 */ /* 0x000fe8000c101928 */
[----:B------:R0:W-:Y:S02]  /*4680*/  @P5 STG.E desc[UR40][R4.64+0xe4], R53 ;  /* 0x0000e43504005986 */ /* 0x0001e4000c101928 */
[----:B0-----:R-:W-:-:S02]  /*4690*/  @P1 IMAD.MOV.U32 R4, RZ, RZ, R8 ;  /* 0x000000ffff041224 */ /* 0x001fc400078e0008 */
[----:B------:R-:W-:-:S05]  /*46a0*/  @P1 IMAD.MOV.U32 R5, RZ, RZ, R9 ;  /* 0x000000ffff051224 */ /* 0x000fca00078e0009 */
[----:B------:R0:W-:Y:S04]  /*46b0*/  @P1 STG.E desc[UR40][R4.64+0xe0], R13 ;  /* 0x0000e00d04001986 */ /* 0x0001e8000c101928 */
[----:B------:R0:W-:Y:S02]  /*46c0*/  @P3 STG.E desc[UR40][R8.64+0xe4], R55 ;  /* 0x0000e43708003986 */ /* 0x0001e4000c101928 */
.L_x_94:
[----:B------:R-:W-:Y:S05]  /*46d0*/  BSYNC B0 ;  /* 0x0000000000007941 */ /* 0x000fea0003800000 */
.L_x_32:
[----:B------:R-:W-:Y:S01]  /*46e0*/  IADD3 R16, P0, R16, UR38, RZ ;  /* 0x0000002610107c10 */ /* 0x000fe2000ff1e0ff */
[----:B------:R-:W-:Y:S01]  /*46f0*/  ULDC.64 UR4, c[0x0][0x650] ;  /* 0x0001940000047ab9 */ /* 0x000fe20000000a00 */
[----:B------:R-:W-:Y:S01]  /*4700*/  PRMT R3, RZ, 0x7610, R3 ;  /* 0x00007610ff037816 */ /* 0x000fe20000000003 */
[----:B------:R-:W-:Y:S01]  /*4710*/  IMAD.MOV.U32 R70, RZ, RZ, -0x1 ;  /* 0xffffffffff467424 */ /* 0x000fe200078e00ff */
[----:B------:R-:W-:Y:S01]  /*4720*/  IADD3.X R17, R17, UR37, RZ, P0, !PT ;  /* 0x0000002511117c10 */ /* 0x000fe200087fe4ff */
[----:B------:R-:W-:Y:S01]  /*4730*/  IMAD.MOV.U32 R69, RZ, RZ, -0x1 ;  /* 0xffffffffff457424 */ /* 0x000fe200078e00ff */
[----:B------:R-:W-:-:S04]  /*4740*/  ISETP.GE.U32.AND P0, PT, R16, UR4, PT ;  /* 0x0000000410007c0c */ /* 0x000fc8000bf06070 */
[----:B------:R-:W-:-:S13]  /*4750*/  ISETP.GE.U32.AND.EX P0, PT, R17, UR5, PT, P0 ;  /* 0x0000000511007c0c */ /* 0x000fda000bf06100 */
[----:B------:R-:W-:Y:S05]  /*4760*/  @P0 BRA `(.L_x_95) ;  /* 0x00000004004c0947 */ /* 0x000fea0003800000 */
[----:B0-----:R-:W0:Y:S01]  /*4770*/  LDC.64 R10, c[0x0][0x628] ;  /* 0x00018a00ff0a7b82 */ /* 0x001e220000000a00 */
[----:B--23--:R-:W2:Y:S01]  /*4780*/  S2R R12, SR_CTAID.X ;  /* 0x00000000000c7919 */ /* 0x00cea20000002500 */
[----:B-1--4-:R-:W-:Y:S02]  /*4790*/  IMAD.MOV.U32 R8, RZ, RZ, R16 ;  /* 0x000000ffff087224 */ /* 0x012fe400078e0010 */
[----:B------:R-:W-:Y:S01]  /*47a0*/  IMAD.MOV.U32 R9, RZ, RZ, R17 ;  /* 0x000000ffff097224 */ /* 0x000fe200078e0011 */
[----:B------:R-:W1:Y:S03]  /*47b0*/  S2R R20, SR_CTAID.Y ;  /* 0x0000000000147919 */ /* 0x000e660000002600 */
[----:B------:R-:W3:Y:S08]  /*47c0*/  LDC R0, c[0x0][0x630] ;  /* 0x00018c00ff007b82 */ /* 0x000ef00000000800 */
[----:B------:R-:W4:Y:S01]  /*47d0*/  LDC.64 R14, c[0x0][0x620] ;  /* 0x00018800ff0e7b82 */ /* 0x000f220000000a00 */
[----:B0-----:R-:W-:-:S04]  /*47e0*/  ISETP.NE.U32.AND P0, PT, R10, RZ, PT ;  /* 0x000000ff0a00720c */ /* 0x001fc80003f05070 */
[----:B------:R-:W-:-:S13]  /*47f0*/  ISETP.NE.AND.EX P0, PT, R11, RZ, PT, P0 ;  /* 0x000000ff0b00720c */ /* 0x000fda0003f05300 */
[----:B-1234-:R-:W-:Y:S05]  /*4800*/  @!P0 BRA `(.L_x_96) ;  /* 0x0000000000288947 */ /* 0x01efea0003800000 */
        /* <DEDUP_REMOVED lines=10> */
.L_x_96:
[-CC-:B------:R-:W-:Y:S01]  /*48b0*/  SHF.R.U64 R69, R8, R0.reuse, R9.reuse ;  /* 0x0000000008457219 */ /* 0x180fe20000001209 */
[----:B------:R-:W0:Y:S01]  /*48c0*/  LDC.64 R26, c[0x0][0x640] ;  /* 0x00019000ff1a7b82 */ /* 0x000e220000000a00 */
[----:B------:R-:W-:Y:S01]  /*48d0*/  SHF.R.U32.HI R0, RZ, R0, R9 ;  /* 0x00000000ff007219 */ /* 0x000fe20000011609 */
[----:B------:R-:W-:Y:S01]  /*48e0*/  ULDC UR4, c[0x0][0x150] ;  /* 0x0000540000047ab9 */ /* 0x000fe20000000800 */
[----:B------:R-:W-:Y:S02]  /*48f0*/  IADD3 R3, P0, RZ, -R69, RZ ;  /* 0x80000045ff037210 */ /* 0x000fe40007f1e0ff */
[----:B------:R-:W-:-:S03]  /*4900*/  I2FP.F32.U32 R7, R12 ;  /* 0x0000000c00077245 */ /* 0x000fc60000201000 */
[----:B------:R-:W1:Y:S01]  /*4910*/  LDC R6, c[0x0][0x618] ;  /* 0x00018600ff067b82 */ /* 0x000e620000000800 */
[----:B------:R-:W-:Y:S02]  /*4920*/  IMAD.X R5, RZ, RZ, ~R0, P0 ;  /* 0x000000ffff057224 */ /* 0x000fe400000e0e00 */
[----:B------:R-:W-:Y:S01]  /*4930*/  FMUL R7, R7, UR4 ;  /* 0x0000000407077c20 */ /* 0x000fe20008400000 */
[----:B------:R-:W-:Y:S01]  /*4940*/  ULDC UR4, c[0x0][0x154] ;  /* 0x0000550000047ab9 */ /* 0x000fe20000000800 */
[-C--:B------:R-:W-:Y:S02]  /*4950*/  IMAD R0, R5, R14.reuse, RZ ;  /* 0x0000000e05007224 */ /* 0x080fe400078e02ff */
[C---:B------:R-:W-:Y:S01]  /*4960*/  IMAD.WIDE.U32 R4, R3.reuse, R14, R16 ;  /* 0x0000000e03047225 */ /* 0x040fe200078e0010 */
[----:B------:R-:W2:Y:S01]  /*4970*/  LDC R8, c[0x0][0x608] ;  /* 0x00018200ff087b82 */ /* 0x000ea20000000800 */
[----:B------:R-:W3:Y:S02]  /*4980*/  F2I.U32.TRUNC.NTZ R7, R7 ;  /* 0x0000000700077305 */ /* 0x000ee4000020f000 */
[----:B------:R-:W-:Y:S01]  /*4990*/  IMAD R3, R3, R15, R0 ;  /* 0x0000000f03037224 */ /* 0x000fe200078e0200 */
[----:B------:R-:W-:-:S03]  /*49a0*/  I2FP.F32.U32 R0, R20 ;  /* 0x0000001400007245 */ /* 0x000fc60000201000 */
[----:B------:R-:W-:Y:S01]  /*49b0*/  IMAD.IADD R3, R5, 0x1, R3 ;  /* 0x0000000105037824 */ /* 0x000fe200078e0203 */
[----:B------:R-:W4:Y:S01]  /*49c0*/  LDC R11, c[0x0][0x658] ;  /* 0x00019600ff0b7b82 */ /* 0x000f220000000800 */
[----:B0-----:R-:W-:-:S04]  /*49d0*/  ISETP.NE.U32.AND P0, PT, R26, RZ, PT ;  /* 0x000000ff1a00720c */ /* 0x001fc80003f05070 */
[----:B------:R-:W-:-:S03]  /*49e0*/  ISETP.NE.AND.EX P0, PT, R27, RZ, PT, P0 ;  /* 0x000000ff1b00720c */ /* 0x000fc60003f05300 */
[----:B------:R-:W0:Y:S01]  /*49f0*/  LDC R9, c[0x0][0x144] ;  /* 0x00005100ff097b82 */ /* 0x000e220000000800 */
[-C--:B-1----:R-:W-:Y:S01]  /*4a00*/  SHF.R.U64 R10, R4, R6.reuse, R3 ;  /* 0x00000006040a7219 */ /* 0x082fe20000001203 */
[----:B---3--:R-:W-:Y:S01]  /*4a10*/  IMAD.MOV R7, RZ, RZ, -R7 ;  /* 0x000000ffff077224 */ /* 0x008fe200078e0a07 */
[----:B------:R-:W-:Y:S01]  /*4a20*/  SHF.R.U32.HI R3, RZ, R6, R3 ;  /* 0x00000006ff037219 */ /* 0x000fe20000011603 */
[----:B------:R-:W-:-:S04]  /*4a30*/  FMUL R6, R0, UR4 ;  /* 0x0000000400067c20 */ /* 0x000fc80008400000 */
[----:B------:R-:W1:Y:S01]  /*4a40*/  LDC R21, c[0x0][0x148] ;  /* 0x00005200ff157b82 */ /* 0x000e620000000800 */
[----:B------:R3:W0:Y:S01]  /*4a50*/  F2I.U32.TRUNC.NTZ R14, R6 ;  /* 0x00000006000e7305 */ /* 0x000622000020f000 */
[-CC-:B--2---:R-:W-:Y:S02]  /*4a60*/  SHF.R.U64 R13, R10, R8.reuse, R3.reuse ;  /* 0x000000080a0d7219 */ /* 0x184fe40000001203 */
[----:B------:R-:W-:-:S04]  /*4a70*/  SHF.R.U32.HI R0, RZ, R8, R3 ;  /* 0x00000008ff007219 */ /* 0x000fc80000011603 */
[----:B------:R-:W2:Y:S01]  /*4a80*/  LDC R24, c[0x0][0x648] ;  /* 0x00019200ff187b82 */ /* 0x000ea20000000800 */
[-CC-:B----4-:R-:W-:Y:S02]  /*4a90*/  SHF.R.U64 R15, R13, R11.reuse, R0.reuse ;  /* 0x0000000b0d0f7219 */ /* 0x190fe40000001200 */
[----:B------:R-:W-:-:S03]  /*4aa0*/  SHF.R.U32.HI R5, RZ, R11, R0 ;  /* 0x0000000bff057219 */ /* 0x000fc60000011600 */
[----:B------:R-:W-:Y:S02]  /*4ab0*/  IMAD.MOV.U32 R4, RZ, RZ, R15 ;  /* 0x000000ffff047224 */ /* 0x000fe400078e000f */
[----:B------:R-:W4:Y:S01]  /*4ac0*/  LDC R28, c[0x0][0x638] ;  /* 0x00018e00ff1c7b82 */ /* 0x000f220000000800 */
[----:B0-----:R-:W-:-:S07]  /*4ad0*/  IMAD R25, R9, R7, R12 ;  /* 0x0000000709197224 */ /* 0x001fce00078e020c */
[----:B------:R-:W0:Y:S08]  /*4ae0*/  LDC R29, c[0x0][0x610] ;  /* 0x00018400ff1d7b82 */ /* 0x000e300000000800 */
[----:B------:R-:W0:Y:S01]  /*4af0*/  LDC R30, c[0x0][0x600] ;  /* 0x00018000ff1e7b82 */ /* 0x000e220000000800 */
[----:B-123--:R-:W-:Y:S05]  /*4b00*/  @!P0 BRA `(.L_x_97) ;  /* 0x0000000000288947 */ /* 0x00efea0003800000 */
[----:B------:R-:W1:Y:S02]  /*4b10*/  LDC R0, c[0x0][0x64c] ;  /* 0x00019300ff007b82 */ /* 0x000e640000000800 */
[----:B-1----:R-:W-:-:S05]  /*4b20*/  IADD3 R3, P0, R15, R0, RZ ;  /* 0x000000000f037210 */ /* 0x002fca0007f1e0ff */
        /* <DEDUP_REMOVED lines=8> */
.L_x_97:
[----:B------:R-:W-:Y:S01]  /*4bb0*/  ISETP.NE.AND P0, PT, R2, 0x1, PT ;  /* 0x000000010200780c */ /* 0x000fe20003f05270 */
[----:B------:R-:W-:Y:S01]  /*4bc0*/  IMAD.MOV R14, RZ, RZ, -R14 ;  /* 0x000000ffff0e7224 */ /* 0x000fe200078e0a0e */
[----:B------:R-:W-:Y:S02]  /*4bd0*/  SHF.R.U64 R3, R4, R24, R5 ;  /* 0x0000001804037219 */ /* 0x000fe40000001205 */
[----:B------:R-:W-:Y:S02]  /*4be0*/  LOP3.LUT R0, R13, R66, RZ, 0xc0, !PT ;  /* 0x000000420d007212 */ /* 0x000fe400078ec0ff */
[----:B------:R-:W-:Y:S01]  /*4bf0*/  LOP3.LUT R10, R10, R65, RZ, 0xc0, !PT ;  /* 0x000000410a0a7212 */ /* 0x000fe200078ec0ff */
[----:B------:R-:W-:Y:S02]  /*4c00*/  IMAD.MOV R4, RZ, RZ, -R3 ;  /* 0x000000ffff047224 */ /* 0x000fe400078e0a03 */
[----:B------:R-:W-:Y:S02]  /*4c10*/  IMAD R0, R61, R3, R0 ;  /* 0x000000033d007224 */ /* 0x000fe400078e0200 */
[----:B----4-:R-:W-:-:S02]  /*4c20*/  IMAD R3, R4, R28, R15 ;  /* 0x0000001c04037224 */ /* 0x010fc400078e020f */
[----:B------:R-:W-:Y:S02]  /*4c30*/  @P0 IMAD R25, R21, R14, R20 ;  /* 0x0000000e15190224 */ /* 0x000fe400078e0214 */
[----:B0-----:R-:W-:Y:S02]  /*4c40*/  IMAD R5, R3, R30, R10 ;  /* 0x0000001e03057224 */ /* 0x001fe400078e020a */
[----:B------:R-:W-:Y:S02]  /*4c50*/  IMAD R0, R0, R29, R25 ;  /* 0x0000001d00007224 */ /* 0x000fe400078e0219 */
[----:B------:R-:W-:-:S03]  /*4c60*/  IMAD.MOV.U32 R4, RZ, RZ, 0x1 ;  /* 0x00000001ff047424 */ /* 0x000fc600078e00ff */
[----:B------:R-:W-:Y:S02]  /*4c70*/  SEL R70, R5, R0, !P0 ;  /* 0x0000000005467207 */ /* 0x000fe40004000000 */
[----:B------:R-:W-:Y:S02]  /*4c80*/  PRMT R3, R4, 0x7610, R3 ;  /* 0x0000761004037816 */ /* 0x000fe40000000003 */
[----:B------:R-:W-:-:S07]  /*4c90*/  SEL R0, R0, R5, !P0 ;  /* 0x0000000500007207 */ /* 0x000fce0004000000 */
.L_x_95:
[----:B------:R-:W-:Y:S01]  /*4ca0*/  UIADD3 UR42, UR43, UR42, URZ ;  /* 0x0000002a2b2a7290 */ /* 0x000fe2000fffe03f */
[----:B------:R-:W-:Y:S01]  /*4cb0*/  LOP3.LUT P0, RZ, R3, 0xff, RZ, 0xc0, !PT ;  /* 0x000000ff03ff7812 */ /* 0x000fe2000780c0ff */
[----:B------:R-:W-:Y:S02]  /*4cc0*/  IMAD.MOV.U32 R71, RZ, RZ, R0 ;  /* 0x000000ffff477224 */ /* 0x000fe400078e0000 */
[----:B------:R-:W-:Y:S02]  /*4cd0*/  USHF.R.U32.HI UR4, URZ, 0x1, UR42 ;  /* 0x000000013f047899 */ /* 0x000fe4000801162a */
[----:B------:R-:W-:Y:S02]  /*4ce0*/  UISETP.GT.U32.AND UP1, UPT, UR42, 0x1, UPT ;  /* 0x000000012a00788c */ /* 0x000fe4000bf24070 */
[----:B------:R-:W-:Y:S02]  /*4cf0*/  ULOP3.LUT UR4, UR4, 0x1, URZ, 0xc0, !UPT ;  /* 0x0000000104047892 */ /* 0x000fe4000f8ec03f */
[----:B------:R-:W-:-:S02]  /*4d00*/  UISETP.LT.U32.AND UP1, UPT, UR43, 0x2, UP1 ;  /* 0x000000022b00788c */ /* 0x000fc40008f21070 */
[----:B------:R-:W-:Y:S02]  /*4d10*/  UISETP.NE.U32.AND UP0, UPT, UR4, 0x1, UPT ;  /* 0x000000010400788c */ /* 0x000fe4000bf05070 */
[----:B------:R-:W-:Y:S02]  /*4d20*/  USEL UR5, URZ, 0x1, !UP1 ;  /* 0x000000013f057887 */ /* 0x000fe4000c800000 */
[----:B------:R-:W-:Y:S02]  /*4d30*/  UISETP.GT.U32.AND UP0, UPT, UR43, 0x1, !UP0 ;  /* 0x000000012b00788c */ /* 0x000fe4000c704070 */
[----:B------:R-:W-:Y:S02]  /*4d40*/  ULOP3.LUT UR42, UR42, 0x1, URZ, 0xc0, !UPT ;  /* 0x000000012a2a7892 */ /* 0x000fe4000f8ec03f */
[----:B------:R-:W-:-:S04]  /*4d50*/  USEL UR4, URZ, 0x1, !UP0 ;  /* 0x000000013f047887 */ /* 0x000fc8000c000000 */
[----:B------:R-:W-:Y:S01]  /*4d60*/  ULOP3.LUT UR36, UR4, UR36, UR5, 0x96, !UPT ;  /* 0x0000002404247292 */ /* 0x000fe2000f8e9605 */
[----:B------:R-:W-:Y:S11]  /*4d70*/  @P0 BRA `(.L_x_98) ;  /* 0xffffffc400b00947 */ /* 0x000ff6000383ffff */
[----:B------:R-:W-:Y:S05]  /*4d80*/  EXIT ;  /* 0x000000000000794d */ /* 0x000fea0003800000 */
.L_x_7:
        /* <DEDUP_REMOVED lines=26> */
.L_x_100:
[----:B------:R-:W0:Y:S01]  /*4f30*/  LDC.64 R28, c[0x0][0x640] ;  /* 0x00019000ff1c7b82 */ /* 0x000e220000000a00 */
[-CC-:B------:R-:W-:Y:S01]  /*4f40*/  SHF.R.U64 R21, R14, R6.reuse, R15.reuse ;  /* 0x000000060e157219 */ /* 0x180fe2000000120f */
[----:B------:R-:W-:Y:S01]  /*4f50*/  IMAD.MOV.U32 R30, RZ, RZ, 0x1 ;  /* 0x00000001ff1e7424 */ /* 0x000fe200078e00ff */
[----:B------:R-:W-:Y:S02]  /*4f60*/  SHF.R.U32.HI R6, RZ, R6, R15 ;  /* 0x00000006ff067219 */ /* 0x000fe4000001160f */
[----:B------:R-:W-:-:S03]  /*4f70*/  IADD3 R13, P0, RZ, -R21, RZ ;  /* 0x80000015ff0d7210 */ /* 0x000fc60007f1e0ff */
[----:B------:R-:W1:Y:S02]  /*4f80*/  LDC R12, c[0x0][0x618] ;  /* 0x00018600ff0c7b82 */ /* 0x000e640000000800 */
[----:B------:R-:W-:-:S04]  /*4f90*/  IMAD.X R9, RZ, RZ, ~R6, P0 ;  /* 0x000000ffff097224 */ /* 0x000fc800000e0e06 */
[-C--:B------:R-:W-:Y:S02]  /*4fa0*/  IMAD R6, R9, R24.reuse, RZ ;  /* 0x0000001809067224 */ /* 0x080fe400078e02ff */
[----:B------:R-:W2:Y:S01]  /*4fb0*/  LDC R14, c[0x0][0x608] ;  /* 0x00018200ff0e7b82 */ /* 0x000ea20000000800 */
[----:B------:R-:W-:-:S04]  /*4fc0*/  IMAD.WIDE.U32 R8, R13, R24, R16 ;  /* 0x000000180d087225 */ /* 0x000fc800078e0010 */
[----:B------:R-:W-:-:S03]  /*4fd0*/  IMAD R13, R13, R25, R6 ;  /* 0x000000190d0d7224 */ /* 0x000fc600078e0206 */
[----:B------:R-:W3:Y:S01]  /*4fe0*/  LDC R27, c[0x0][0x658] ;  /* 0x00019600ff1b7b82 */ /* 0x000ee20000000800 */
[----:B------:R-:W-:Y:S01]  /*4ff0*/  IMAD.IADD R9, R9, 0x1, R13 ;  /* 0x0000000109097824 */ /* 0x000fe200078e020d */
[----:B0-----:R-:W-:-:S04]  /*5000*/  ISETP.NE.U32.AND P0, PT, R28, RZ, PT ;  /* 0x000000ff1c00720c */ /* 0x001fc80003f05070 */
[----:B------:R-:W-:Y:S02]  /*5010*/  ISETP.NE.AND.EX P0, PT, R29, RZ, PT, P0 ;  /* 0x000000ff1d00720c */ /* 0x000fe40003f05300 */
[----:B------:R-:W0:Y:S01]  /*5020*/  LDC R22, c[0x0][0x600] ;  /* 0x00018000ff167b82 */ /* 0x000e220000000800 */
[-CC-:B-1----:R-:W-:Y:S01]  /*5030*/  SHF.R.U64 R10, R8, R12.reuse, R9.reuse ;  /* 0x0000000c080a7219 */ /* 0x182fe20000001209 */
[----:B------:R-:W-:Y:S01]  /*5040*/  IMAD.MOV.U32 R8, RZ, RZ, -0x1 ;  /* 0xffffffffff087424 */ /* 0x000fe200078e00ff */
[----:B------:R-:W-:-:S05]  /*5050*/  SHF.R.U32.HI R9, RZ, R12, R9 ;  /* 0x0000000cff097219 */ /* 0x000fca0000011609 */
[----:B------:R-:W1:Y:S01]  /*5060*/  LDC R24, c[0x0][0x648] ;  /* 0x00019200ff187b82 */ /* 0x000e620000000800 */
[-CC-:B--2---:R-:W-:Y:S02]  /*5070*/  SHF.R.U64 R23, R10, R14.reuse, R9.reuse ;  /* 0x0000000e0a177219 */ /* 0x184fe40000001209 */
[----:B------:R-:W-:-:S05]  /*5080*/  SHF.R.U32.HI R6, RZ, R14, R9 ;  /* 0x0000000eff067219 */ /* 0x000fca0000011609 */
[----:B------:R-:W2:Y:S01]  /*5090*/  LDC R26, c[0x0][0x638] ;  /* 0x00018e00ff1a7b82 */ /* 0x000ea20000000800 */
[-C--:B---3--:R-:W-:Y:S02]  /*50a0*/  SHF.L.U32 R8, R8, R27.reuse, RZ ;  /* 0x0000001b08087219 */ /* 0x088fe400000006ff */
[-CC-:B------:R-:W-:Y:S02]  /*50b0*/  SHF.R.U64 R25, R23, R27.reuse, R6.reuse ;  /* 0x0000001b17197219 */ /* 0x180fe40000001206 */
[----:B------:R-:W-:Y:S02]  /*50c0*/  LOP3.LUT R32, RZ, R8, RZ, 0x33, !PT ;  /* 0x00000008ff207212 */ /* 0x000fe400078e33ff */
[----:B------:R-:W-:Y:S01]  /*50d0*/  SHF.R.U32.HI R9, RZ, R27, R6 ;  /* 0x0000001bff097219 */ /* 0x000fe20000011606 */
[----:B------:R-:W3:Y:S01]  /*50e0*/  LDC R31, c[0x0][0x610] ;  /* 0x00018400ff1f7b82 */ /* 0x000ee20000000800 */
[----:B------:R-:W-:Y:S01]  /*50f0*/  IMAD.MOV.U32 R8, RZ, RZ, R25 ;  /* 0x000000ffff087224 */ /* 0x000fe200078e0019 */
[----:B------:R-:W-:Y:S06]  /*5100*/  @!P0 BRA `(.L_x_101) ;  /* 0x0000000000288947 */ /* 0x000fec0003800000 */
        /* <DEDUP_REMOVED lines=10> */
.L_x_101:
[----:B------:R-:W-:Y:S02]  /*51b0*/  ISETP.NE.AND P0, PT, R2, 0x1, PT ;  /* 0x000000010200780c */ /* 0x000fe40003f05270 */
[----:B-1----:R-:W-:Y:S01]  /*51c0*/  SHF.R.U64 R6, R8, R24, R9 ;  /* 0x0000001808067219 */ /* 0x002fe20000001209 */
[----:B0-----:R-:W-:Y:S01]  /*51d0*/  VIADD R9, R22, 0xffffffff ;  /* 0xffffffff16097836 */ /* 0x001fe20000000000 */
[----:B------:R-:W-:Y:S02]  /*51e0*/  SHF.L.U32 R30, R30, R27, RZ ;  /* 0x0000001b1e1e7219 */ /* 0x000fe400000006ff */
[----:B------:R-:W-:Y:S01]  /*51f0*/  LOP3.LUT R5, R23, R32, RZ, 0xc0, !PT ;  /* 0x0000002017057212 */ /* 0x000fe200078ec0ff */
[----:B------:R-:W-:-:S04]  /*5200*/  IMAD.MOV R8, RZ, RZ, -R6 ;  /* 0x000000ffff087224 */ /* 0x000fc800078e0a06 */
[----:B------:R-:W-:Y:S01]  /*5210*/  IMAD R6, R30, R6, R5 ;  /* 0x000000061e067224 */ /* 0x000fe200078e0205 */
[----:B------:R-:W-:Y:S01]  /*5220*/  LOP3.LUT R5, R10, R9, RZ, 0xc0, !PT ;  /* 0x000000090a057212 */ /* 0x000fe200078ec0ff */
[----:B------:R-:W-:Y:S02]  /*5230*/  @P0 IMAD R3, R7, R20, R4 ;  /* 0x0000001407030224 */ /* 0x000fe400078e0204 */
[----:B--2---:R-:W-:Y:S02]  /*5240*/  IMAD R4, R8, R26, R25 ;  /* 0x0000001a08047224 */ /* 0x004fe400078e0219 */
[----:B---3--:R-:W-:Y:S02]  /*5250*/  IMAD R3, R6, R31, R3 ;  /* 0x0000001f06037224 */ /* 0x008fe400078e0203 */
[----:B------:R-:W-:Y:S02]  /*5260*/  IMAD R4, R4, R22, R5 ;  /* 0x0000001604047224 */ /* 0x000fe400078e0205 */
[----:B------:R-:W-:-:S02]  /*5270*/  IMAD.MOV.U32 R8, RZ, RZ, 0x1 ;  /* 0x00000001ff087424 */ /* 0x000fc400078e00ff */
[----:B------:R-:W-:Y:S01]  /*5280*/  IMAD.MOV.U32 R6, RZ, RZ, R21 ;  /* 0x000000ffff067224 */ /* 0x000fe200078e0015 */
[----:B------:R-:W-:Y:S02]  /*5290*/  SEL R13, R4, R3, !P0 ;  /* 0x00000003040d7207 */ /* 0x000fe40004000000 */
[----:B------:R-:W-:-:S07]  /*52a0*/  SEL R19, R3, R4, !P0 ;  /* 0x0000000403137207 */ /* 0x000fce0004000000 */
.L_x_99:
[----:B------:R-:W-:-:S08]  /*52b0*/  NOP ;  /* 0x0000000000007918 */ /* 0x000fd00000000000 */
[----:B------:R-:W0:-:S00]  /*52c0*/  USETMAXREG.DEALLOC.CTAPOOL 0x28 ;  /* 0x00000028000079c8 */ /* 0x000e0000080e0500 */
[----:B0-----:R-:W-:-:S13]  /*52d0*/  ISETP.NE.AND P0, PT, R0, RZ, PT ;  /* 0x000000ff0000720c */ /* 0x001fda0003f05270 */
[----:B------:R-:W-:Y:S05]  /*52e0*/  @P0 EXIT ;  /* 0x000000000000094d */ /* 0x000fea0003800000 */
[----:B------:R-:W-:Y:S01]  /*52f0*/  LOP3.LUT P0, RZ, R8, 0xff, RZ, 0xc0, !PT ;  /* 0x000000ff08ff7812 */ /* 0x000fe2000780c0ff */
[----:B------:R-:W-:Y:S02]  /*5300*/  IMAD.MOV.U32 R10, RZ, RZ, 0x1 ;  /* 0x00000001ff0a7424 */ /* 0x000fe400078e00ff */
[----:B------:R-:W-:-:S10]  /*5310*/  IMAD.MOV.U32 R9, RZ, RZ, RZ ;  /* 0x000000ffff097224 */ /* 0x000fd400078e00ff */
[----:B------:R-:W-:Y:S05]  /*5320*/  @!P0 BRA `(.L_x_102) ;  /* 0x0000000c00f48947 */ /* 0x000fea0003800000 */
[----:B------:R-:W0:Y:S01]  /*5330*/  LDC R0, c[0x0][0x28c] ;  /* 0x0000a300ff007b82 */ /* 0x000e220000000800 */
[----:B------:R-:W-:Y:S01]  /*5340*/  UMOV UR7, 0x1 ;  /* 0x0000000100077882 */ /* 0x000fe20000000000 */
[----:B------:R-:W-:Y:S01]  /*5350*/  ULDC UR21, c[0x0][0x658] ;  /* 0x0001960000157ab9 */ /* 0x000fe20000000800 */
[----:B------:R-:W-:Y:S01]  /*5360*/  UMOV UR6, 0xffffffff ;  /* 0xffffffff00067882 */ /* 0x000fe20000000000 */
[----:B------:R-:W-:Y:S01]  /*5370*/  BSSY B0, `(.L_x_102) ;  /* 0x00000f8000007945 */ /* 0x000fe20003800000 */
[----:B------:R-:W-:Y:S01]  /*5380*/  USHF.L.U32 UR6, UR6, UR21, URZ ;  /* 0x0000001506067299 */ /* 0x000fe2000800063f */
[----:B------:R-:W-:Y:S01]  /*5390*/  LOP3.LUT R12, R18, 0x2, RZ, 0xfc, !PT ;  /* 0x00000002120c7812 */ /* 0x000fe200078efcff */
[----:B------:R-:W-:Y:S01]  /*53a0*/  UMOV UR31, 0x55 ;  /* 0x00000055001f7882 */ /* 0x000fe20000000000 */
[----:B------:R-:W1:Y:S01]  /*53b0*/  S2UR UR5, SR_CgaCtaId ;  /* 0x00000000000579c3 */ /* 0x000e620000008800 */
[----:B------:R-:W-:Y:S01]  /*53c0*/  IMAD.MOV.U32 R10, RZ, RZ, 0x1 ;  /* 0x00000001ff0a7424 */ /* 0x000fe200078e00ff */
[----:B------:R-:W-:Y:S01]  /*53d0*/  ULDC UR13, c[0x0][0x600] ;  /* 0x00018000000d7ab9 */ /* 0x000fe20000000800 */
[----:B------:R-:W-:Y:S01]  /*53e0*/  IMAD.MOV.U32 R9, RZ, RZ, RZ ;  /* 0x000000ffff097224 */ /* 0x000fe200078e00ff */
[----:B------:R-:W-:-:S02]  /*53f0*/  UIADD3 UR13, UR13, -0x1, URZ ;  /* 0xffffffff0d0d7890 */ /* 0x000fc4000fffe03f */
[----:B------:R-:W-:Y:S02]  /*5400*/  USHF.L.U32 UR21, UR7, UR21, URZ ;  /* 0x0000001507157299 */ /* 0x000fe4000800063f */
[----:B------:R-:W-:Y:S01]  /*5410*/  ULOP3.LUT UR29, URZ, UR6, URZ, 0x33, !UPT ;  /* 0x000000063f1d7292 */ /* 0x000fe2000f8e333f */
[----:B0-----:R-:W-:-:S05]  /*5420*/  VIADD R0, R0, 0x7f ;  /* 0x0000007f00007836 */ /* 0x001fca0000000000 */
[----:B------:R-:W-:Y:S01]  /*5430*/  SHF.R.S32.HI R3, RZ, 0x1f, R0 ;  /* 0x0000001fff037819 */ /* 0x000fe20000011400 */
[----:B-1----:R-:W-:-:S03]  /*5440*/  ULOP3.LUT UR4, UR5, 0x1, URZ, 0xc0, !UPT ;  /* 0x0000000105047892 */ /* 0x002fc6000f8ec03f */
[----:B------:R-:W-:Y:S01]  /*5450*/  LEA.HI R3, R3, R0, RZ, 0x7 ;  /* 0x0000000003037211 */ /* 0x000fe200078f38ff */
[----:B------:R-:W-:Y:S01]  /*5460*/  USHF.R.U32.HI UR46, URZ, 0x1, UR5 ;  /* 0x000000013f2e7899 */ /* 0x000fe20008011605 */
[----:B------:R-:W-:Y:S01]  /*5470*/  IMAD.MOV.U32 R0, RZ, RZ, 0x1 ;  /* 0x00000001ff007424 */ /* 0x000fe200078e00ff */
[----:B------:R-:W-:Y:S01]  /*5480*/  USHF.L.U32 UR22, UR5, 0x5, URZ ;  /* 0x0000000505167899 */ /* 0x000fe2000800063f */
[--C-:B------:R-:W-:Y:S01]  /*5490*/  SHF.R.S32.HI R8, RZ, 0x7, R3.reuse ;  /* 0x00000007ff087819 */ /* 0x100fe20000011403 */
[----:B------:R-:W-:Y:S02]  /*54a0*/  USHF.L.U32 UR23, UR5, 0xa, URZ ;  /* 0x0000000a05177899 */ /* 0x000fe4000800063f */
[----:B------:R-:W-:Y:S01]  /*54b0*/  ULOP3.LUT UR5, UR5, 0xfffffffe, URZ, 0xc0, !UPT ;  /* 0xfffffffe05057892 */ /* 0x000fe2000f8ec03f */
[----:B------:R-:W-:Y:S01]  /*54c0*/  PRMT R3, R0, 0x7610, R3 ;  /* 0x0000761000037816 */ /* 0x000fe20000000003 */
[----:B------:R-:W-:Y:S01]  /*54d0*/  UISETP.GT.U32.AND UP0, UPT, UR4, 0xffff, UPT ;  /* 0x0000ffff0400788c */ /* 0x000fe2000bf04070 */
[----:B------:R-:W-:Y:S01]  /*54e0*/  VIADD R0, R8, 0x1 ;  /* 0x0000000108007836 */ /* 0x000fe20000000000 */
[----:B------:R-:W-:-:S02]  /*54f0*/  USHF.L.U32 UR30, UR7, UR5, URZ ;  /* 0x00000005071e7299 */ /* 0x000fc4000800063f */
[----:B------:R-:W-:Y:S02]  /*5500*/  ULOP3.LUT UR5, UR5, 0x1, URZ, 0xfc, !UPT ;  /* 0x0000000105057892 */ /* 0x000fe4000f8efc3f */
[----:B------:R-:W-:Y:S02]  /*5510*/  USEL UR4, UR4, 0xffff, !UP0 ;  /* 0x0000ffff04047887 */ /* 0x000fe4000c000000 */
[----:B------:R-:W-:Y:S02]  /*5520*/  USHF.L.U32 UR5, UR7, UR5, URZ ;  /* 0x0000000507057299 */ /* 0x000fe4000800063f */
[----:B------:R-:W-:Y:S02]  /*5530*/  ULOP3.LUT UR4, UR4, 0xffff, URZ, 0xc0, !UPT ;  /* 0x0000ffff04047892 */ /* 0x000fe4000f8ec03f */
[----:B------:R-:W-:Y:S02]  /*5540*/  ULOP3.LUT UR30, UR30, UR5, URZ, 0xfc, !UPT ;  /* 0x000000051e1e7292 */ /* 0x000fe4000f8efc3f */
[----:B------:R-:W-:-:S02]  /*5550*/  USHF.L.U32 UR31, UR31, UR4, URZ ;  /* 0x000000041f1f7299 */ /* 0x000fc4000800063f */
[----:B------:R-:W-:Y:S02]  /*5560*/  ULOP3.LUT UR22, UR22, 0x20, URZ, 0xc0, !UPT ;  /* 0x0000002016167892 */ /* 0x000fe4000f8ec03f */
[----:B------:R-:W-:Y:S01]  /*5570*/  ULOP3.LUT UR23, UR23, 0x400, URZ, 0xc0, !UPT ;  /* 0x0000040017177892 */ /* 0x000fe2000f8ec03f */
[----:B------:R-:W-:-:S11]  /*5580*/  ULDC.64 UR4, c[0x0][0x198] ;  /* 0x0000660000047ab9 */ /* 0x000fd60000000a00 */
.L_x_113:
[----:B------:R-:W-:-:S03]  /*5590*/  UMOV UR6, 0xffffffff ;  /* 0xffffffff00067882 */ /* 0x000fc60000000000 */
[----:B------:R-:W-:Y:S05]  /*55a0*/  BRA.DIV UR6, `(.L_x_103) ;  /* 0x0000000e06f47947 */ /* 0x000fea000b800000 */
[----:B------:R-:W-:-:S13]  /*55b0*/  ELECT P6, URZ, PT ;  /* 0x00000000003f782f */ /* 0x000fda00038c0000 */
.L_x_122:
[----:B------:R-:W0:Y:S01]  /*55c0*/  LDC R4, c[0x0][0x28c] ;  /* 0x0000a300ff047b82 */ /* 0x000e220000000800 */
[----:B------:R-:W-:Y:S01]  /*55d0*/  BSSY B1, `(.L_x_104) ;  /* 0x000005e000017945 */ /* 0x000fe20003800000 */
[----:B0-----:R-:W-:-:S13]  /*55e0*/  ISETP.LT.OR P6, PT, R4, 0x1, !P6 ;  /* 0x000000010400780c */ /* 0x001fda00077c1670 */
[----:B------:R-:W-:Y:S05]  /*55f0*/  @P6 BRA `(.L_x_105) ;  /* 0x00000004006c6947 */ /* 0x000fea0003800000 */
[----:B------:R-:W-:Y:S01]  /*5600*/  LEA R19, R19, UR46, 0x2 ;  /* 0x0000002e13137c11 */ /* 0x000fe2000f8e10ff */
[----:B------:R-:W-:Y:S01]  /*5610*/  IMAD.MOV.U32 R21, RZ, RZ, RZ ;  /* 0x000000ffff157224 */ /* 0x000fe200078e00ff */
[----:B------:R-:W-:Y:S01]  /*5620*/  LEA R15, R13, UR22, 0x6 ;  /* 0x000000160d0f7c11 */ /* 0x000fe2000f8e30ff */
[----:B------:R-:W-:Y:S02]  /*5630*/  IMAD.MOV.U32 R4, RZ, RZ, R0 ;  /* 0x000000ffff047224 */ /* 0x000fe400078e0000 */
[----:B------:R-:W-:Y:S02]  /*5640*/  IMAD.MOV.U32 R5, RZ, RZ, R10 ;  /* 0x000000ffff057224 */ /* 0x000fe400078e000a */
[----:B------:R-:W-:Y:S02]  /*5650*/  IMAD.MOV.U32 R7, RZ, RZ, R9 ;  /* 0x000000ffff077224 */ /* 0x000fe400078e0009 */
[----:B------:R-:W-:-:S07]  /*5660*/  IMAD.SHL.U32 R19, R19, 0x20, RZ ;  /* 0x0000002013137824 */ /* 0x000fce00078e00ff */
.L_x_108:
[----:B------:R-:W0:Y:S01]  /*5670*/  S2R R14, SR_CgaCtaId ;  /* 0x00000000000e7919 */ /* 0x000e220000008800 */
[----:B------:R-:W-:Y:S02]  /*5680*/  MOV R13, 0x400 ;  /* 0x00000400000d7802 */ /* 0x000fe40000000f00 */
[----:B------:R-:W-:Y:S02]  /*5690*/  ISETP.NE.AND P1, PT, R11, RZ, PT ;  /* 0x000000ff0b00720c */ /* 0x000fe40003f25270 */
[----:B0-----:R-:W-:Y:S02]  /*56a0*/  LEA R22, R14, R13, 0x18 ;  /* 0x0000000d0e167211 */ /* 0x001fe400078ec0ff */
[----:B------:R-:W-:-:S09]  /*56b0*/  SHF.L.U32 R13, R5, 0x1f, RZ ;  /* 0x0000001f050d7819 */ /* 0x000fd200000006ff */
[----:B------:R-:W0:Y:S01]  /*56c0*/  @!P1 LDC R14, c[0x0][0x500] ;  /* 0x00014000ff0e9b82 */ /* 0x000e220000000800 */
[----:B------:R-:W-:-:S04]  /*56d0*/  IMAD R20, R7, 0x8, R22 ;  /* 0x0000000807147824 */ /* 0x000fc800078e0216 */
[----:B------:R-:W1:Y:S02]  /*56e0*/  SYNCS.PHASECHK.TRANS64.TRYWAIT P0, [R20+URZ+0x10], R13 ;  /* 0x0000100d140075a7 */ /* 0x000e64000800017f */
[----:B-1----:R-:W-:Y:S05]  /*56f0*/  @!P0 BRA `(.L_x_106) ;  /* 0x0000000c00c08947 */ /* 0x002fea0003800000 */
.L_x_123:
[----:B-1----:R-:W-:Y:S01]  /*5700*/  PRMT R13, R12, 0x9910, RZ ;  /* 0x000099100c0d7816 */ /* 0x002fe200000000ff */
[----:B0-----:R0:W-:Y:S03]  /*5710*/  @!P1 SYNCS.ARRIVE.TRANS64 RZ, [R20+URZ], R14 ;  /* 0x0000000e14ff99a7 */ /* 0x0011e6000800003f */
[----:B------:R-:W-:-:S13]  /*5720*/  ISETP.NE.AND P0, PT, R13, 0x2, PT ;  /* 0x000000020d00780c */ /* 0x000fda0003f05270 */
[----:B0-----:R-:W-:Y:S05]  /*5730*/  @P0 BRA `(.L_x_107) ;  /* 0x0000000000040947 */ /* 0x001fea0003800000 */
[----:B------:R-:W-:Y:S01]  /*5740*/  BPT.TRAP 0x1 ;  /* 0x000000040000795c */ /* 0x000fe20000300000 */
.L_x_107:
[C---:B------:R-:W-:Y:S01]  /*5750*/  LEA R13, R7.reuse, UR46, 0x4 ;  /* 0x0000002e070d7c11 */ /* 0x040fe2000f8e20ff */
[----:B------:R-:W-:Y:S01]  /*5760*/  UIADD3 UR54, UP0, UR4, 0xf0, URZ ;  /* 0x000000f004367890 */ /* 0x000fe2000ff1e03f */
[----:B------:R-:W-:Y:S01]  /*5770*/  LEA R14, R7, UR23, 0xd ;  /* 0x00000017070e7c11 */ /* 0x000fe2000f8e68ff */
[----:B------:R-:W-:Y:S01]  /*5780*/  UPRMT UR47, URZ, 0x5410, UR31 ;  /* 0x000054103f2f7896 */ /* 0x000fe2000800001f */
[----:B------:R-:W-:Y:S01]  /*5790*/  R2UR UR10, R21 ;  /* 0x00000000150a72ca */ /* 0x000fe200000e0000 */
[----:B------:R-:W-:Y:S01]  /*57a0*/  IMAD.SHL.U32 R13, R13, 0x400, RZ ;  /* 0x000004000d0d7824 */ /* 0x000fe200078e00ff */
[----:B------:R-:W-:Y:S01]  /*57b0*/  R2UR UR9, R20 ;  /* 0x00000000140972ca */ /* 0x000fe200000e0000 */
[--C-:B------:R-:W-:Y:S01]  /*57c0*/  IMAD R14, R14, 0x4, R22.reuse ;  /* 0x000000040e0e7824 */ /* 0x100fe200078e0216 */
[----:B------:R-:W-:Y:S01]  /*57d0*/  R2UR UR11, R19 ;  /* 0x00000000130b72ca */ /* 0x000fe200000e0000 */
[----:B------:R-:W-:Y:S01]  /*57e0*/  IMAD R13, R13, 0x4, R22 ;  /* 0x000000040d0d7824 */ /* 0x000fe200078e0216 */
[----:B------:R-:W-:Y:S01]  /*57f0*/  R2UR UR12, R6 ;  /* 0x00000000060c72ca */ /* 0x000fe200000e0000 */
[----:B------:R-:W-:Y:S01]  /*5800*/  UIADD3.X UR55, URZ, UR5, URZ, UP0, !UPT ;  /* 0x000000053f377290 */ /* 0x000fe200087fe43f */
[----:B------:R-:W-:Y:S01]  /*5810*/  R2UR UR18, R14 ;  /* 0x000000000e1272ca */ /* 0x000fe200000e0000 */
[----:B------:R-:W-:Y:S01]  /*5820*/  VIADD R4, R4, 0xffffffff ;  /* 0xffffffff04047836 */ /* 0x000fe20000000000 */
[----:B------:R-:W-:Y:S01]  /*5830*/  R2UR UR40, R13 ;  /* 0x000000000d2872ca */ /* 0x000fe200000e0000 */
[----:B------:R-:W-:Y:S01]  /*5840*/  UIADD3 UR14, UP1, UR4, 0x1f0, URZ ;  /* 0x000001f0040e7890 */ /* 0x000fe2000ff3e03f */
[----:B------:R-:W-:Y:S01]  /*5850*/  R2UR UR35, R15 ;  /* 0x000000000f2372ca */ /* 0x000fe200000e0000 */
[----:B------:R-:W-:Y:S01]  /*5860*/  UIADD3 UR58, UR10, 0x20, URZ ;  /* 0x000000200a3a7890 */ /* 0x000fe2000fffe03f */
[----:B------:R-:W-:Y:S01]  /*5870*/  ISETP.GT.AND P1, PT, R4, 0x1, PT ;  /* 0x000000010400780c */ /* 0x000fe20003f24270 */
[----:B------:R-:W-:Y:S01]  /*5880*/  UIADD3 UR50, UR10, 0x40, URZ ;  /* 0x000000400a327890 */ /* 0x000fe2000fffe03f */
[----:B------:R-:W-:Y:S01]  /*5890*/  VIADD R7, R7, 0x1 ;  /* 0x0000000107077836 */ /* 0x000fe20000000000 */
[----:B------:R-:W-:Y:S01]  /*58a0*/  UIADD3 UR42, UR10, 0x60, URZ ;  /* 0x000000600a2a7890 */ /* 0x000fe2000fffe03f */
[----:B------:R-:W-:Y:S01]  /*58b0*/  VIADD R21, R21, 0x80 ;  /* 0x0000008015157836 */ /* 0x000fe20000000000 */
[----:B------:R-:W-:Y:S01]  /*58c0*/  UMOV UR6, 0x0 ;  /* 0x0000000000067882 */ /* 0x000fe20000000000 */
[----:B------:R-:W-:Y:S01]  /*58d0*/  UMOV UR7, 0x10000000 ;  /* 0x1000000000077882 */ /* 0x000fe20000000000 */
[----:B------:R-:W-:Y:S01]  /*58e0*/  UIADD3.X UR15, URZ, UR5, URZ, UP1, !UPT ;  /* 0x000000053f0f7290 */ /* 0x000fe20008ffe43f */
[----:B------:R-:W-:Y:S01]  /*58f0*/  ISETP.NE.AND P0, PT, R7, 0x2, PT ;  /* 0x000000020700780c */ /* 0x000fe20003f05270 */
[----:B------:R-:W-:-:S02]  /*5900*/  UIADD3 UR8, UR40, 0x100, URZ ;  /* 0x0000010028087890 */ /* 0x000fc4000fffe03f */
[----:B------:R-:W-:Y:S01]  /*5910*/  UIADD3 UR56, UR40, 0x4100, URZ ;  /* 0x0000410028387890 */ /* 0x000fe2000fffe03f */
[----:B------:R-:W-:Y:S01]  /*5920*/  SEL R14, RZ, 0x1, P0 ;  /* 0x00000001ff0e7807 */ /* 0x000fe20000000000 */
[----:B------:R-:W-:Y:S01]  /*5930*/  UIADD3 UR48, UR40, 0x8100, URZ ;  /* 0x0000810028307890 */ /* 0x000fe2000fffe03f */
[----:B------:R-:W-:Y:S01]  /*5940*/  SEL R7, R7, RZ, P0 ;  /* 0x000000ff07077207 */ /* 0x000fe20000000000 */
[----:B------:R-:W-:Y:S01]  /*5950*/  UIADD3 UR40, UR40, 0xc100, URZ ;  /* 0x0000c10028287890 */ /* 0x000fe2000fffe03f */
[----:B------:R-:W-:Y:S01]  /*5960*/  LOP3.LUT R5, R5, R14, RZ, 0x3c, !PT ;  /* 0x0000000e05057212 */ /* 0x000fe200078e3cff */
[----:B------:R-:W-:Y:S01]  /*5970*/  UIADD3 UR32, UR18, 0x20100, URZ ;  /* 0x0002010012207890 */ /* 0x000fe2000fffe03f */
[----:B------:R0:W-:Y:S01]  /*5980*/  UTMALDG.3D.MULTICAST [UR8], [UR54], UR47, desc[UR6] ;  /* 0x00000608360073b4 */ /* 0x0001e2000801182f */
[----:B------:R-:W-:Y:S02]  /*5990*/  UPRMT UR45, URZ, 0x5410, UR30 ;  /* 0x000054103f2d7896 */ /* 0x000fe4000800001e */
[----:B------:R-:W-:-:S02]  /*59a0*/  UIADD3 UR24, UR18, 0x22100, URZ ;  /* 0x0002210012187890 */ /* 0x000fc4000fffe03f */
[----:B------:R-:W-:Y:S01]  /*59b0*/  UIADD3 UR16, UR18, 0x24100, URZ ;  /* 0x0002410012107890 */ /* 0x000fe2000fffe03f */
[----:B------:R-:W-:Y:S01]  /*59c0*/  UMOV UR57, UR9 ;  /* 0x0000000900397c82 */ /* 0x000fe20008000000 */
        /* <DEDUP_REMOVED lines=8> */
[----:B------:R1:W-:Y:S01]  /*5a50*/  UTMALDG.3D.MULTICAST [UR56], [UR54], UR47, desc[UR6] ;  /* 0x00000638360073b4 */ /* 0x0003e2000801182f */
        /* <DEDUP_REMOVED lines=9> */
[----:B0-----:R-:W-:Y:S01]  /*5af0*/  UIADD3 UR8, UR18, 0x26100, URZ ;  /* 0x0002610012087890 */ /* 0x001fe2000fffe03f */
[----:B------:R-:W-:Y:S01]  /*5b00*/  UMOV UR19, UR35 ;  /* 0x0000002300137c82 */ /* 0x000fe20008000000 */
[----:B------:R-:W-:Y:S01]  /*5b10*/  UMOV UR20, UR12 ;  /* 0x0000000c00147c82 */ /* 0x000fe20008000000 */
[----:B------:R-:W-:Y:S01]  /*5b20*/  UMOV UR18, UR50 ;  /* 0x0000003200127c82 */ /* 0x000fe20008000000 */
[----:B------:R-:W-:Y:S01]  /*5b30*/  UMOV UR11, UR35 ;  /* 0x00000023000b7c82 */ /* 0x000fe20008000000 */
[----:B------:R1:W-:Y:S01]  /*5b40*/  UTMALDG.3D.MULTICAST [UR40], [UR54], UR47, desc[UR6] ;  /* 0x00000628360073b4 */ /* 0x0003e2000801182f */
[----:B------:R-:W-:Y:S01]  /*5b50*/  UMOV UR10, UR42 ;  /* 0x0000002a000a7c82 */ /* 0x000fe20008000000 */
[----:B------:R1:W-:Y:S01]  /*5b60*/  UTMALDG.3D.MULTICAST [UR32], [UR14], UR45, desc[UR6] ;  /* 0x000006200e0073b4 */ /* 0x0003e2000801182d */
[----:B------:R1:W-:Y:S01]  /*5b70*/  UTMALDG.3D.MULTICAST [UR24], [UR14], UR45, desc[UR6] ;  /* 0x000006180e0073b4 */ /* 0x0003e2000801182d */
[----:B------:R1:W-:Y:S01]  /*5b80*/  UTMALDG.3D.MULTICAST [UR16], [UR14], UR45, desc[UR6] ;  /* 0x000006100e0073b4 */ /* 0x0003e2000801182d */
[----:B------:R1:W-:Y:S02]  /*5b90*/  UTMALDG.3D.MULTICAST [UR8], [UR14], UR45, desc[UR6] ;  /* 0x000006080e0073b4 */ /* 0x0003e4000801182d */
[----:B-1----:R-:W-:Y:S05]  /*5ba0*/  @P1 BRA `(.L_x_108) ;  /* 0xfffffff800b01947 */ /* 0x002fea000383ffff */
.L_x_105:
[----:B------:R-:W-:Y:S05]  /*5bb0*/  BSYNC B1 ;  /* 0x0000000000017941 */ /* 0x000fea0003800000 */
.L_x_104:
[----:B------:R-:W-:Y:S01]  /*5bc0*/  LOP3.LUT P1, RZ, R3, 0xff, RZ, 0xc0, !PT ;  /* 0x000000ff03ff7812 */ /* 0x000fe2000782c0ff */
[----:B------:R-:W-:Y:S01]  /*5bd0*/  IMAD.IADD R9, R8, 0x1, R9 ;  /* 0x0000000108097824 */ /* 0x000fe200078e0209 */
[----:B------:R-:W-:Y:S01]  /*5be0*/  IADD3 R16, P2, R16, UR38, RZ ;  /* 0x0000002610107c10 */ /* 0x000fe2000ff5e0ff */
[----:B------:R-:W-:Y:S01]  /*5bf0*/  ULDC.64 UR6, c[0x0][0x650] ;  /* 0x0001940000067ab9 */ /* 0x000fe20000000a00 */
[----:B------:R-:W-:Y:S01]  /*5c00*/  BSSY B1, `(.L_x_109) ;  /* 0x000006c000017945 */ /* 0x000fe20003800000 */
[----:B------:R-:W-:Y:S01]  /*5c10*/  IMAD.MOV.U32 R19, RZ, RZ, -0x1 ;  /* 0xffffffffff137424 */ /* 0x000fe200078e00ff */
[----:B------:R-:W-:Y:S01]  /*5c20*/  SHF.R.U32.HI R3, RZ, 0x1, R9 ;  /* 0x00000001ff037819 */ /* 0x000fe20000011609 */
[----:B------:R-:W-:Y:S01]  /*5c30*/  IMAD.MOV.U32 R13, RZ, RZ, -0x1 ;  /* 0xffffffffff0d7424 */ /* 0x000fe200078e00ff */
[----:B------:R-:W-:Y:S01]  /*5c40*/  ISETP.GT.U32.AND P0, PT, R9, 0x1, PT ;  /* 0x000000010900780c */ /* 0x000fe20003f04070 */
[----:B------:R-:W-:Y:S01]  /*5c50*/  IMAD.MOV.U32 R6, RZ, RZ, -0x1 ;  /* 0xffffffffff067424 */ /* 0x000fe200078e00ff */
[----:B------:R-:W-:-:S02]  /*5c60*/  LOP3.LUT R3, R3, 0x1, RZ, 0xc0, !PT ;  /* 0x0000000103037812 */ /* 0x000fc400078ec0ff */
[----:B------:R-:W-:Y:S01]  /*5c70*/  ISETP.LT.U32.AND P0, PT, R8, 0x2, P0 ;  /* 0x000000020800780c */ /* 0x000fe20000701070 */
[----:B------:R-:W0:Y:S01]  /*5c80*/  @P1 S2R R5, SR_CgaCtaId ;  /* 0x0000000000051919 */ /* 0x000e220000008800 */
[----:B------:R-:W-:Y:S02]  /*5c90*/  @P1 MOV R4, 0x400 ;  /* 0x0000040000041802 */ /* 0x000fe40000000f00 */
[----:B------:R-:W-:Y:S02]  /*5ca0*/  IADD3.X R17, R17, UR37, RZ, P2, !PT ;  /* 0x0000002511117c10 */ /* 0x000fe400097fe4ff */
[----:B------:R-:W-:Y:S02]  /*5cb0*/  ISETP.GE.U32.AND P2, PT, R16, UR6, PT ;  /* 0x0000000610007c0c */ /* 0x000fe4000bf46070 */
[----:B------:R-:W-:Y:S02]  /*5cc0*/  LOP3.LUT R9, R9, 0x1, RZ, 0xc0, !PT ;  /* 0x0000000109097812 */ /* 0x000fe400078ec0ff */
[----:B0-----:R-:W-:-:S04]  /*5cd0*/  @P1 LEA R4, R5, R4, 0x18 ;  /* 0x0000000405041211 */ /* 0x001fc800078ec0ff */
[----:B------:R0:W-:Y:S01]  /*5ce0*/  @P1 SYNCS.ARRIVE.TRANS64.A1T0 RZ, [R4+URZ+0x38], RZ ;  /* 0x000038ff04ff19a7 */ /* 0x0001e2000810003f */
[----:B------:R-:W-:Y:S02]  /*5cf0*/  ISETP.NE.U32.AND P1, PT, R3, 0x1, PT ;  /* 0x000000010300780c */ /* 0x000fe40003f25070 */
[----:B------:R-:W-:Y:S02]  /*5d00*/  SEL R3, RZ, 0x1, !P0 ;  /* 0x00000001ff037807 */ /* 0x000fe40004000000 */
[----:B------:R-:W-:Y:S02]  /*5d10*/  ISETP.GE.U32.AND.EX P0, PT, R17, UR7, PT, P2 ;  /* 0x0000000711007c0c */ /* 0x000fe4000bf06120 */
[----:B------:R-:W-:-:S04]  /*5d20*/  ISETP.GT.U32.AND P1, PT, R8, 0x1, !P1 ;  /* 0x000000010800780c */ /* 0x000fc80004f24070 */
[----:B0-----:R-:W-:-:S04]  /*5d30*/  SEL R4, RZ, 0x1, !P1 ;  /* 0x00000001ff047807 */ /* 0x001fc80004800000 */
[--C-:B------:R-:W-:Y:S02]  /*5d40*/  LOP3.LUT R10, R4, R10, R3.reuse, 0x96, !PT ;  /* 0x0000000a040a7212 */ /* 0x100fe400078e9603 */
[----:B------:R-:W-:Y:S02]  /*5d50*/  PRMT R4, RZ, 0x7610, R4 ;  /* 0x00007610ff047816 */ /* 0x000fe40000000004 */
[----:B------:R-:W-:Y:S01]  /*5d60*/  PRMT R3, RZ, 0x7610, R3 ;  /* 0x00007610ff037816 */ /* 0x000fe20000000003 */
[----:B------:R-:W-:Y:S06]  /*5d70*/  @P0 BRA `(.L_x_110) ;  /* 0x0000000400500947 */ /* 0x000fec0003800000 */
[----:B------:R-:W0:Y:S01]  /*5d80*/  S2R R15, SR_CTAID.X ;  /* 0x00000000000f7919 */ /* 0x000e220000002500 */
[----:B------:R-:W-:Y:S01]  /*5d90*/  ULDC.64 UR6, c[0x0][0x628] ;  /* 0x00018a0000067ab9 */ /* 0x000fe20000000a00 */
[----:B------:R-:W1:Y:S01]  /*5da0*/  LDC R20, c[0x0][0x144] ;  /* 0x00005100ff147b82 */ /* 0x000e620000000800 */
[----:B------:R-:W-:Y:S01]  /*5db0*/  ISETP.NE.U32.AND P0, PT, RZ, UR6, PT ;  /* 0x00000006ff007c0c */ /* 0x000fe2000bf05070 */
[----:B------:R-:W2:Y:S01]  /*5dc0*/  S2R R13, SR_CTAID.Y ;  /* 0x00000000000d7919 */ /* 0x000ea20000002600 */
[----:B------:R-:W-:Y:S01]  /*5dd0*/  ULDC UR8, c[0x0][0x150] ;  /* 0x0000540000087ab9 */ /* 0x000fe20000000800 */
[----:B------:R-:W-:Y:S01]  /*5de0*/  ULDC UR9, c[0x0][0x630] ;  /* 0x00018c0000097ab9 */ /* 0x000fe20000000800 */
[----:B------:R-:W-:Y:S01]  /*5df0*/  ISETP.NE.AND.EX P0, PT, RZ, UR7, PT, P0 ;  /* 0x00000007ff007c0c */ /* 0x000fe2000bf05300 */
[----:B------:R-:W-:Y:S01]  /*5e00*/  IMAD.MOV.U32 R4, RZ, RZ, R16 ;  /* 0x000000ffff047224 */ /* 0x000fe200078e0010 */
[----:B0-----:R-:W-:-:S05]  /*5e10*/  I2FP.F32.U32 R5, R15 ;  /* 0x0000000f00057245 */ /* 0x001fca0000201000 */
[----:B------:R-:W-:Y:S01]  /*5e20*/  FMUL R21, R5, UR8 ;  /* 0x0000000805157c20 */ /* 0x000fe20008400000 */
[----:B------:R-:W-:-:S05]  /*5e30*/  IMAD.MOV.U32 R5, RZ, RZ, R17 ;  /* 0x000000ffff057224 */ /* 0x000fca00078e0011 */
[----:B--2---:R-:W-:Y:S05]  /*5e40*/  @!P0 BRA `(.L_x_111) ;  /* 0x0000000000288947 */ /* 0x004fea0003800000 */
[----:B------:R-:W-:Y:S02]  /*5e50*/  ULDC UR8, c[0x0][0x634] ;  /* 0x00018d0000087ab9 */ /* 0x000fe40000000800 */
[----:B------:R-:W-:-:S05]  /*5e60*/  IADD3 R5, P0, R16, UR8, RZ ;  /* 0x0000000810057c10 */ /* 0x000fca000ff1e0ff */
[----:B------:R-:W-:-:S04]  /*5e70*/  IMAD.X R19, RZ, RZ, R17, P0 ;  /* 0x000000ffff137224 */ /* 0x000fc800000e0611 */
[----:B------:R-:W-:-:S04]  /*5e80*/  IMAD.WIDE.U32 R6, R19, UR6, RZ ;  /* 0x0000000613067c25 */ /* 0x000fc8000f8e00ff */
[----:B------:R-:W-:-:S04]  /*5e90*/  IMAD.WIDE.U32 R6, P0, R5, UR7, R6 ;  /* 0x0000000705067c25 */ /* 0x000fc8000f800006 */
[----:B------:R-:W-:-:S04]  /*5ea0*/  IMAD.WIDE.U32 R4, R5, UR6, RZ ;  /* 0x0000000605047c25 */ /* 0x000fc8000f8e00ff */
[----:B------:R-:W-:Y:S01]  /*5eb0*/  IMAD.MOV.U32 R4, RZ, RZ, R7 ;  /* 0x000000ffff047224 */ /* 0x000fe200078e0007 */
[----:B------:R-:W-:Y:S01]  /*5ec0*/  IADD3 RZ, P1, R5, R6, RZ ;  /* 0x0000000605ff7210 */ /* 0x000fe20007f3e0ff */
[----:B------:R-:W-:-:S04]  /*5ed0*/  IMAD.X R5, RZ, RZ, RZ, P0 ;  /* 0x000000ffff057224 */ /* 0x000fc800000e06ff */
[----:B------:R-:W-:-:S08]  /*5ee0*/  IMAD.WIDE.U32.X R4, R19, UR7, R4, P1 ;  /* 0x0000000713047c25 */ /* 0x000fd000088e0404 */
.L_x_111:
[--C-:B------:R-:W-:Y:S01]  /*5ef0*/  SHF.R.U64 R14, R4, UR9, R5.reuse ;  /* 0x00000009040e7c19 */ /* 0x100fe20008001205 */
[----:B------:R-:W0:Y:S01]  /*5f00*/  F2I.U32.TRUNC.NTZ R21, R21 ;  /* 0x0000001500157305 */ /* 0x000e22000020f000 */
[----:B------:R-:W-:Y:S01]  /*5f10*/  SHF.R.U32.HI R4, RZ, UR9, R5 ;  /* 0x00000009ff047c19 */ /* 0x000fe20008011605 */
[----:B------:R-:W-:Y:S01]  /*5f20*/  ULDC.64 UR6, c[0x0][0x620] ;  /* 0x0001880000067ab9 */ /* 0x000fe20000000a00 */
[----:B------:R-:W-:Y:S01]  /*5f30*/  IADD3 R7, P0, RZ, -R14, RZ ;  /* 0x8000000eff077210 */ /* 0x000fe20007f1e0ff */
[----:B------:R-:W-:Y:S01]  /*5f40*/  ULDC.64 UR8, c[0x0][0x640] ;  /* 0x0001900000087ab9 */ /* 0x000fe20000000a00 */
[----:B------:R-:W2:Y:S03]  /*5f50*/  LDC R22, c[0x0][0x148] ;  /* 0x00005200ff167b82 */ /* 0x000ea60000000800 */
[----:B------:R-:W-:Y:S01]  /*5f60*/  IMAD.X R4, RZ, RZ, ~R4, P0 ;  /* 0x000000ffff047224 */ /* 0x000fe200000e0e04 */
[----:B------:R-:W-:-:S03]  /*5f70*/  ISETP.NE.U32.AND P0, PT, RZ, UR8, PT ;  /* 0x00000008ff007c0c */ /* 0x000fc6000bf05070 */
[----:B------:R-:W-:Y:S01]  /*5f80*/  IMAD R6, R4, UR6, RZ ;  /* 0x0000000604067c24 */ /* 0x000fe2000f8e02ff */
[----:B------:R-:W-:Y:S01]  /*5f90*/  ISETP.NE.AND.EX P0, PT, RZ, UR9, PT, P0 ;  /* 0x00000009ff007c0c */ /* 0x000fe2000bf05300 */
[----:B------:R-:W-:Y:S01]  /*5fa0*/  IMAD.WIDE.U32 R4, R7, UR6, R16 ;  /* 0x0000000607047c25 */ /* 0x000fe2000f8e0010 */
[----:B------:R-:W-:-:S03]  /*5fb0*/  ULDC UR6, c[0x0][0x618] ;  /* 0x0001860000067ab9 */ /* 0x000fc60000000800 */
[----:B------:R-:W-:Y:S01]  /*5fc0*/  IMAD R7, R7, UR7, R6 ;  /* 0x0000000707077c24 */ /* 0x000fe2000f8e0206 */
[----:B------:R-:W-:Y:S01]  /*5fd0*/  ULDC UR7, c[0x0][0x154] ;  /* 0x0000550000077ab9 */ /* 0x000fe20000000800 */
[----:B0-----:R-:W-:Y:S02]  /*5fe0*/  IMAD.MOV R6, RZ, RZ, -R21 ;  /* 0x000000ffff067224 */ /* 0x001fe400078e0a15 */
[----:B------:R-:W-:Y:S02]  /*5ff0*/  IMAD.IADD R5, R5, 0x1, R7 ;  /* 0x0000000105057824 */ /* 0x000fe400078e0207 */
[----:B-1----:R-:W-:Y:S01]  /*6000*/  IMAD R15, R20, R6, R15 ;  /* 0x00000006140f7224 */ /* 0x002fe200078e020f */
[----:B------:R-:W-:Y:S02]  /*6010*/  I2FP.F32.U32 R6, R13 ;  /* 0x0000000d00067245 */ /* 0x000fe40000201000 */
[--C-:B------:R-:W-:Y:S02]  /*6020*/  SHF.R.U64 R19, R4, UR6, R5.reuse ;  /* 0x0000000604137c19 */ /* 0x100fe40008001205 */
[----:B------:R-:W-:Y:S01]  /*6030*/  SHF.R.U32.HI R4, RZ, UR6, R5 ;  /* 0x00000006ff047c19 */ /* 0x000fe20008011605 */
[----:B------:R-:W-:Y:S01]  /*6040*/  FMUL R6, R6, UR7 ;  /* 0x0000000706067c20 */ /* 0x000fe20008400000 */
[----:B------:R-:W-:-:S02]  /*6050*/  ULDC UR6, c[0x0][0x608] ;  /* 0x0001820000067ab9 */ /* 0x000fc40000000800 */
[--C-:B------:R-:W-:Y:S01]  /*6060*/  SHF.R.U64 R21, R19, UR6, R4.reuse ;  /* 0x0000000613157c19 */ /* 0x100fe20008001204 */
[----:B------:R0:W1:Y:S01]  /*6070*/  F2I.U32.TRUNC.NTZ R24, R6 ;  /* 0x0000000600187305 */ /* 0x000062000020f000 */
[----:B------:R-:W-:Y:S01]  /*6080*/  SHF.R.U32.HI R4, RZ, UR6, R4 ;  /* 0x00000006ff047c19 */ /* 0x000fe20008011604 */
[----:B------:R-:W-:-:S03]  /*6090*/  ULDC UR6, c[0x0][0x658] ;  /* 0x0001960000067ab9 */ /* 0x000fc60000000800 */
[--C-:B------:R-:W-:Y:S02]  /*60a0*/  SHF.R.U64 R20, R21, UR6, R4.reuse ;  /* 0x0000000615147c19 */ /* 0x100fe40008001204 */
[----:B------:R-:W-:-:S03]  /*60b0*/  SHF.R.U32.HI R23, RZ, UR6, R4 ;  /* 0x00000006ff177c19 */ /* 0x000fc60008011604 */
[----:B------:R-:W-:Y:S02]  /*60c0*/  IMAD.MOV.U32 R4, RZ, RZ, R20 ;  /* 0x000000ffff047224 */ /* 0x000fe400078e0014 */
[----:B------:R-:W-:Y:S01]  /*60d0*/  IMAD.MOV.U32 R5, RZ, RZ, R23 ;  /* 0x000000ffff057224 */ /* 0x000fe200078e0017 */
[----:B0-----:R-:W-:Y:S06]  /*60e0*/  @!P0 BRA `(.L_x_112) ;  /* 0x0000000000288947 */ /* 0x001fec0003800000 */
        /* <DEDUP_REMOVED lines=10> */
.L_x_112:
[----:B------:R-:W-:Y:S01]  /*6190*/  ISETP.NE.AND P0, PT, R2, 0x1, PT ;  /* 0x000000010200780c */ /* 0x000fe20003f05270 */
[----:B------:R-:W-:Y:S01]  /*61a0*/  ULDC UR6, c[0x0][0x648] ;  /* 0x0001920000067ab9 */ /* 0x000fe20000000800 */
[----:B------:R-:W-:Y:S01]  /*61b0*/  LOP3.LUT R21, R21, UR29, RZ, 0xc0, !PT ;  /* 0x0000001d15157c12 */ /* 0x000fe2000f8ec0ff */
[----:B-1----:R-:W-:Y:S01]  /*61c0*/  IMAD.MOV R24, RZ, RZ, -R24 ;  /* 0x000000ffff187224 */ /* 0x002fe200078e0a18 */
[----:B------:R-:W-:Y:S01]  /*61d0*/  SHF.R.U64 R4, R4, UR6, R5 ;  /* 0x0000000604047c19 */ /* 0x000fe20008001205 */
[----:B------:R-:W-:Y:S01]  /*61e0*/  ULDC UR6, c[0x0][0x638] ;  /* 0x00018e0000067ab9 */ /* 0x000fe20000000800 */
[----:B------:R-:W-:Y:S01]  /*61f0*/  LOP3.LUT R19, R19, UR13, RZ, 0xc0, !PT ;  /* 0x0000000d13137c12 */ /* 0x000fe2000f8ec0ff */
[----:B------:R-:W-:Y:S01]  /*6200*/  ULDC UR7, c[0x0][0x610] ;  /* 0x0001840000077ab9 */ /* 0x000fe20000000800 */
[----:B------:R-:W-:Y:S02]  /*6210*/  IMAD.MOV.U32 R6, RZ, RZ, R14 ;  /* 0x000000ffff067224 */ /* 0x000fe400078e000e */
[----:B------:R-:W-:-:S02]  /*6220*/  IMAD.MOV R5, RZ, RZ, -R4 ;  /* 0x000000ffff057224 */ /* 0x000fc400078e0a04 */
[----:B------:R-:W-:Y:S02]  /*6230*/  IMAD R4, R4, UR21, R21 ;  /* 0x0000001504047c24 */ /* 0x000fe4000f8e0215 */
[----:B--2---:R-:W-:Y:S02]  /*6240*/  @P0 IMAD R15, R22, R24, R13 ;  /* 0x00000018160f0224 */ /* 0x004fe400078e020d */
[----:B------:R-:W-:Y:S01]  /*6250*/  IMAD R20, R5, UR6, R20 ;  /* 0x0000000605147c24 */ /* 0x000fe2000f8e0214 */
[----:B------:R-:W-:Y:S01]  /*6260*/  ULDC UR6, c[0x0][0x600] ;  /* 0x0001800000067ab9 */ /* 0x000fe20000000800 */
[----:B------:R-:W-:Y:S02]  /*6270*/  IMAD R15, R4, UR7, R15 ;  /* 0x00000007040f7c24 */ /* 0x000fe4000f8e020f */
[----:B------:R-:W-:Y:S02]  /*6280*/  IMAD R20, R20, UR6, R19 ;  /* 0x0000000614147c24 */ /* 0x000fe4000f8e0213 */
[----:B------:R-:W-:-:S03]  /*6290*/  IMAD.MOV.U32 R4, RZ, RZ, 0x1 ;  /* 0x00000001ff047424 */ /* 0x000fc600078e00ff */
[----:B------:R-:W-:Y:S02]  /*62a0*/  SEL R13, R20, R15, !P0 ;  /* 0x0000000f140d7207 */ /* 0x000fe40004000000 */
[----:B------:R-:W-:-:S07]  /*62b0*/  SEL R19, R15, R20, !P0 ;  /* 0x000000140f137207 */ /* 0x000fce0004000000 */
.L_x_110:
[----:B------:R-:W-:Y:S05]  /*62c0*/  BSYNC B1 ;  /* 0x0000000000017941 */ /* 0x000fea0003800000 */
.L_x_109:
[----:B------:R-:W-:-:S13]  /*62d0*/  LOP3.LUT P0, RZ, R4, 0xff, RZ, 0xc0, !PT ;  /* 0x000000ff04ff7812 */ /* 0x000fda000780c0ff */
[----:B------:R-:W-:Y:S05]  /*62e0*/  @P0 BRA `(.L_x_113) ;  /* 0xfffffff000a80947 */ /* 0x000fea000383ffff */
[----:B------:R-:W-:Y:S05]  /*62f0*/  BSYNC B0 ;  /* 0x0000000000007941 */ /* 0x000fea0003800000 */
.L_x_102:
[----:B------:R-:W-:-:S03]  /*6300*/  UMOV UR6, 0xffffffff ;  /* 0xffffffff00067882 */ /* 0x000fc60000000000 */
[----:B------:R-:W-:Y:S05]  /*6310*/  BRA.DIV UR6, `(.L_x_114) ;  /* 0x0000000206cc7947 */ /* 0x000fea000b800000 */
[----:B------:R-:W-:-:S13]  /*6320*/  ELECT P6, URZ, PT ;  /* 0x00000000003f782f */ /* 0x000fda00038c0000 */
.L_x_126:
[----:B------:R-:W-:Y:S04]  /*6330*/  BSSY B0, `(.L_x_115) ;  /* 0x0000019000007945 */ /* 0x000fe80003800000 */
[----:B------:R-:W-:Y:S05]  /*6340*/  @!P6 BRA `(.L_x_116) ;  /* 0x00000000005ce947 */ /* 0x000fea0003800000 */
[----:B------:R-:W-:-:S04]  /*6350*/  LOP3.LUT R18, R18, 0x2, RZ, 0xfc, !PT ;  /* 0x0000000212127812 */ /* 0x000fc800078efcff */
[----:B------:R-:W-:-:S13]  /*6360*/  ISETP.NE.AND P0, PT, R18, 0x3, PT ;  /* 0x000000031200780c */ /* 0x000fda0003f05270 */
[----:B------:R-:W-:Y:S05]  /*6370*/  @!P0 BRA `(.L_x_117) ;  /* 0x0000000000048947 */ /* 0x000fea0003800000 */
[----:B------:R-:W-:Y:S01]  /*6380*/  BPT.TRAP 0x1 ;  /* 0x000000040000795c */ /* 0x000fe20000300000 */
.L_x_117:
[----:B------:R-:W0:Y:S01]  /*6390*/  S2R R3, SR_CgaCtaId ;  /* 0x0000000000037919 */ /* 0x000e220000008800 */
[----:B------:R-:W-:Y:S02]  /*63a0*/  MOV R0, 0x400 ;  /* 0x0000040000007802 */ /* 0x000fe40000000f00 */
[----:B------:R-:W-:Y:S02]  /*63b0*/  SHF.L.U32 R2, R10, 0x1f, RZ ;  /* 0x0000001f0a027819 */ /* 0x000fe400000006ff */
[----:B0-----:R-:W-:-:S05]  /*63c0*/  LEA R0, R3, R0, 0x18 ;  /* 0x0000000003007211 */ /* 0x001fca00078ec0ff */
[----:B------:R-:W-:-:S04]  /*63d0*/  VIADD R0, R0, 0x10 ;  /* 0x0000001000007836 */ /* 0x000fc80000000000 */
[C---:B------:R-:W-:Y:S02]  /*63e0*/  IMAD R5, R9.reuse, 0x8, R0 ;  /* 0x0000000809057824 */ /* 0x040fe400078e0200 */
[----:B------:R-:W-:Y:S02]  /*63f0*/  VIADD R9, R9, 0x1 ;  /* 0x0000000109097836 */ /* 0x000fe40000000000 */
[----:B------:R-:W0:Y:S03]  /*6400*/  SYNCS.PHASECHK.TRANS64.TRYWAIT P0, [R5+URZ], R2 ;  /* 0x00000002050075a7 */ /* 0x000e26000800017f */
[----:B------:R-:W-:-:S04]  /*6410*/  ISETP.NE.AND P1, PT, R9, 0x2, PT ;  /* 0x000000020900780c */ /* 0x000fc80003f25270 */
[----:B------:R-:W-:Y:S02]  /*6420*/  SEL R3, RZ, 0x1, P1 ;  /* 0x00000001ff037807 */ /* 0x000fe40000800000 */
[----:B------:R-:W-:Y:S02]  /*6430*/  SEL R9, R9, RZ, P1 ;  /* 0x000000ff09097207 */ /* 0x000fe40000800000 */
[----:B------:R-:W-:Y:S01]  /*6440*/  LOP3.LUT R3, R10, R3, RZ, 0x3c, !PT ;  /* 0x000000030a037212 */ /* 0x000fe200078e3cff */
[----:B0-----:R-:W-:Y:S06]  /*6450*/  @!P0 BRA `(.L_x_118) ;  /* 0x00000000009c8947 */ /* 0x001fec0003800000 */
.L_x_127:
[----:B------:R-:W-:Y:S01]  /*6460*/  IMAD R9, R9, 0x8, R0 ;  /* 0x0000000809097824 */ /* 0x000fe200078e0200 */
[----:B------:R-:W-:-:S07]  /*6470*/  SHF.L.U32 R0, R3, 0x1f, RZ ;  /* 0x0000001f03007819 */ /* 0x000fce00000006ff */
.L_x_119:
[----:B-1----:R1:W2:Y:S02]  /*6480*/  SYNCS.PHASECHK.TRANS64.TRYWAIT P0, [R9+URZ], R0 ;  /* 0x00000000090075a7 */ /* 0x0022a4000800017f */
[----:B--2---:R-:W-:Y:S05]  /*6490*/  @!P0 NANOSLEEP.SYNCS 0x989680 ;  /* 0x009896800000895d */ /* 0x004fea0003900000 */
[----:B------:R-:W2:Y:S02]  /*64a0*/  @!P0 SYNCS.PHASECHK.TRANS64 P0, [R9+URZ], R0 ;  /* 0x00000000090085a7 */ /* 0x000ea4000800007f */
[----:B--2---:R-:W-:Y:S05]  /*64b0*/  @!P0 BRA `(.L_x_119) ;  /* 0xfffffffc00f08947 */ /* 0x004fea000383ffff */
.L_x_116:
[----:B------:R-:W-:Y:S05]  /*64c0*/  BSYNC B0 ;  /* 0x0000000000007941 */ /* 0x000fea0003800000 */
.L_x_115:
[----:B------:R-:W-:Y:S05]  /*64d0*/  EXIT ;  /* 0x000000000000794d */ /* 0x000fea0003800000 */
.L_x_21:
[----:B-1----:R1:W2:Y:S02]  /*64e0*/  SYNCS.PHASECHK.TRANS64.TRYWAIT P1, [R3+URZ], R0 ;  /* 0x00000000030075a7 */ /* 0x0022a4000802017f */
[----:B--2---:R-:W-:Y:S05]  /*64f0*/  @!P1 NANOSLEEP.SYNCS 0x989680 ;  /* 0x009896800000995d */ /* 0x004fea0003900000 */
[----:B------:R-:W2:Y:S02]  /*6500*/  @!P1 SYNCS.PHASECHK.TRANS64 P1, [R3+URZ], R0 ;  /* 0x00000000030095a7 */ /* 0x000ea4000802007f */
[----:B--2---:R-:W-:Y:S05]  /*6510*/  @!P1 BRA `(.L_x_21) ;  /* 0xfffffffc00f09947 */ /* 0x004fea000383ffff */
[----:B------:R-:W-:Y:S05]  /*6520*/  BRA `(.L_x_20) ;  /* 0xffffffb000907947 */ /* 0x000fea000383ffff */
.L_x_26:
[----:B-1----:R1:W2:Y:S02]  /*6530*/  SYNCS.PHASECHK.TRANS64.TRYWAIT P1, [R5+URZ], R4 ;  /* 0x00000004050075a7 */ /* 0x0022a4000802017f */
[----:B--2---:R-:W-:Y:S05]  /*6540*/  @!P1 NANOSLEEP.SYNCS 0x989680 ;  /* 0x009896800000995d */ /* 0x004fea0003900000 */
[----:B------:R-:W2:Y:S02]  /*6550*/  @!P1 SYNCS.PHASECHK.TRANS64 P1, [R5+URZ], R4 ;  /* 0x00000004050095a7 */ /* 0x000ea4000802007f */
[----:B--2---:R-:W-:Y:S05]  /*6560*/  @!P1 BRA `(.L_x_26) ;  /* 0xfffffffc00f09947 */ /* 0x004fea000383ffff */
[----:B------:R-:W-:Y:S05]  /*6570*/  BRA `(.L_x_25) ;  /* 0xffffffb800b87947 */ /* 0x000fea000383ffff */
.L_x_103:
[----:B------:R-:W-:Y:S01]  /*6580*/  BSSY B1, `(.L_x_120) ;  /* 0x0000006000017945 */ /* 0x000fe20003800000 */
[----:B------:R-:W-:-:S07]  /*6590*/  IMAD.MOV.U32 R15, RZ, RZ, -0x1 ;  /* 0xffffffffff0f7424 */ /* 0x000fce00078e00ff */
[----:B------:R-:W-:Y:S05]  /*65a0*/  WARPSYNC.COLLECTIVE R15, `(.L_x_121) ;  /* 0x000000000f0c7348 */ /* 0x000fea0003c00000 */
[----:B------:R-:W-:Y:S02]  /*65b0*/  ELECT P6, UR62, PT ;  /* 0x00000000003e782f */ /* 0x000fe400038c0000 */
[----:B------:R-:W-:Y:S01]  /*65c0*/  MOV R14, UR62 ;  /* 0x0000003e000e7c02 */ /* 0x000fe20008000f00 */
[----:B------:R-:W-:Y:S10]  /*65d0*/  ENDCOLLECTIVE ;  /* 0x000000000000791b */ /* 0x000ff40003800000 */
.L_x_121:
[----:B------:R-:W-:Y:S05]  /*65e0*/  BSYNC B1 ;  /* 0x0000000000017941 */ /* 0x000fea0003800000 */
.L_x_120:
[----:B------:R-:W-:Y:S05]  /*65f0*/  BRA `(.L_x_122) ;  /* 0xffffffec00f07947 */ /* 0x000fea000383ffff */
.L_x_106:
[----:B-1----:R1:W2:Y:S02]  /*6600*/  SYNCS.PHASECHK.TRANS64.TRYWAIT P0, [R20+URZ+0x10], R13 ;  /* 0x0000100d140075a7 */ /* 0x0022a4000800017f */
[----:B--2---:R-:W-:Y:S05]  /*6610*/  @!P0 NANOSLEEP.SYNCS 0x989680 ;  /* 0x009896800000895d */ /* 0x004fea0003900000 */
[----:B------:R-:W2:Y:S02]  /*6620*/  @!P0 SYNCS.PHASECHK.TRANS64 P0, [R20+URZ+0x10], R13 ;  /* 0x0000100d140085a7 */ /* 0x000ea4000800007f */
[----:B--2---:R-:W-:Y:S05]  /*6630*/  @!P0 BRA `(.L_x_106) ;  /* 0xfffffffc00f08947 */ /* 0x004fea000383ffff */
[----:B------:R-:W-:Y:S05]  /*6640*/  BRA `(.L_x_123) ;  /* 0xfffffff0002c7947 */ /* 0x000fea000383ffff */
.L_x_114:
[----:B------:R-:W-:Y:S01]  /*6650*/  BSSY B0, `(.L_x_124) ;  /* 0x0000006000007945 */ /* 0x000fe20003800000 */
[----:B------:R-:W-:-:S07]  /*6660*/  IMAD.MOV.U32 R15, RZ, RZ, -0x1 ;  /* 0xffffffffff0f7424 */ /* 0x000fce00078e00ff */
[----:B------:R-:W-:Y:S05]  /*6670*/  WARPSYNC.COLLECTIVE R15, `(.L_x_125) ;  /* 0x000000000f0c7348 */ /* 0x000fea0003c00000 */
[----:B------:R-:W-:Y:S02]  /*6680*/  ELECT P6, UR62, PT ;  /* 0x00000000003e782f */ /* 0x000fe400038c0000 */
[----:B------:R-:W-:Y:S01]  /*6690*/  MOV R14, UR62 ;  /* 0x0000003e000e7c02 */ /* 0x000fe20008000f00 */
[----:B------:R-:W-:Y:S10]  /*66a0*/  ENDCOLLECTIVE ;  /* 0x000000000000791b */ /* 0x000ff40003800000 */
.L_x_125:
[----:B------:R-:W-:Y:S05]  /*66b0*/  BSYNC B0 ;  /* 0x0000000000007941 */ /* 0x000fea0003800000 */
.L_x_124:
[----:B------:R-:W-:Y:S05]  /*66c0*/  BRA `(.L_x_126) ;  /* 0xfffffffc00187947 */ /* 0x000fea000383ffff */
.L_x_118:
[----:B0-----:R0:W1:Y:S02]  /*66d0*/  SYNCS.PHASECHK.TRANS64.TRYWAIT P0, [R5+URZ], R2 ;  /* 0x00000002050075a7 */ /* 0x001064000800017f */
[----:B-1----:R-:W-:Y:S05]  /*66e0*/  @!P0 NANOSLEEP.SYNCS 0x989680 ;  /* 0x009896800000895d */ /* 0x002fea0003900000 */
[----:B------:R-:W1:Y:S02]  /*66f0*/  @!P0 SYNCS.PHASECHK.TRANS64 P0, [R5+URZ], R2 ;  /* 0x00000002050085a7 */ /* 0x000e64000800007f */
[----:B-1----:R-:W-:Y:S05]  /*6700*/  @!P0 BRA `(.L_x_118) ;  /* 0xfffffffc00f08947 */ /* 0x002fea000383ffff */
[----:B------:R-:W-:Y:S05]  /*6710*/  BRA `(.L_x_127) ;  /* 0xfffffffc00507947 */ /* 0x000fea000383ffff */
.L_x_128:
[----:B------:R-:W-:-:S00]  /*6720*/  BRA `(.L_x_128) ;  /* 0xfffffffc00fc7947 */ /* 0x000fc0000383ffff */
[----:B------:R-:W-:-:S00]  /*6730*/  NOP ;  /* 0x0000000000007918 */ /* 0x000fc00000000000 */
        /* <DEDUP_REMOVED lines=12> */
.L_x_129:


//--------------------- .nv.global.init           --------------------------
	.section	.nv.global.init,"aw",@progbits
.nv.global.init:
	.type		$str$22,@object
	.size		$str$22,($str$23 - $str$22)
$str$22:
        /*0000*/ 	.byte	0x6b, 0x5f, 0x74, 0x69, 0x6c, 0x65, 0x5f, 0x63, 0x6f, 0x75, 0x6e, 0x74, 0x20, 0x3e, 0x3d, 0x20
        /*0010*/ 	.byte	0x31, 0x00
	.type		$str$23,@object
	.size		$str$23,(__unnamed_1 - $str$23)
$str$23:
        /*0012*/ 	.byte	0x2f, 0x74, 0x6d, 0x70, 0x2f, 0x63, 0x75, 0x74, 0x6c, 0x61, 0x73, 0x73, 0x5f, 0x73, 0x77, 0x65
        /*0022*/ 	.byte	0x65, 0x70, 0x5f, 0x73, 0x72, 0x63, 0x2f, 0x69, 0x6e, 0x63, 0x6c, 0x75, 0x64, 0x65, 0x2f, 0x63
        /*0032*/ 	.byte	0x75, 0x74, 0x6c, 0x61, 0x73, 0x73, 0x2f, 0x67, 0x65, 0x6d, 0x6d, 0x2f, 0x63, 0x6f, 0x6c, 0x6c
        /*0042*/ 	.byte	0x65, 0x63, 0x74, 0x69, 0x76, 0x65, 0x2f, 0x73, 0x6d, 0x39, 0x30, 0x5f, 0x6d, 0x6d, 0x61, 0x5f
        /*0052*/ 	.byte	0x74, 0x6d, 0x61, 0x5f, 0x67, 0x6d, 0x6d, 0x61, 0x5f, 0x73, 0x73, 0x5f, 0x77, 0x61, 0x72, 0x70
        /*0062*/ 	.byte	0x73, 0x70, 0x65, 0x63, 0x69, 0x61, 0x6c, 0x69, 0x7a, 0x65, 0x64, 0x2e, 0x68, 0x70, 0x70, 0x00
	.type		__unnamed_1,@object
	.size		__unnamed_1,(.L_0 - __unnamed_1)
__unnamed_1:
        /*0072*/ 	.byte	0x76, 0x6f, 0x69, 0x64, 0x20, 0x63, 0x75, 0x74, 0x6c, 0x61, 0x73, 0x73, 0x3a, 0x3a, 0x67, 0x65
        /* <DEDUP_REMOVED lines=176> */
        /*0b82*/ 	.byte	0x69, 0x74, 0x79, 0x5d, 0x00
.L_0:


//--------------------- .nv.shared._ZN7cutlass13device_kernelINS_4gemm6kernel13GemmUniversalIN4cute5tupleIJiiiiEEENS1_10collective13CollectiveMmaINS1_34MainloopSm90TmaGmmaWarpSpecializedILi2ENS5_IJNS4_1CILi2EEENSA_ILi4EEENSA_ILi1EEEEEENS1_35KernelTmaWarpSpecializedCooperativeEEENS5_IJNSA_ILi128EEENSA_ILi64EEESH_EEEfNS5_IJlSD_lEEEfSK_NS4_8TiledMMAINS4_8MMA_AtomIJNS4_4SM904GMMA29MMA_64x64x8_F32TF32TF32_SS_TNILNSO_7ScaleInE1ELSQ_1EEEEEENS4_6LayoutINS5_IJSB_SD_SD_EEENS5_IJSD_NSA_ILi0EEESV_EEEEENS5_IJNS4_10UnderscoreESY_SY_EEEEENS4_23SM90_TMA_LOAD_MULTICASTENS4_14ComposedLayoutINS4_7SwizzleILi3ELi4ELi3EEENS4_18smem_ptr_flag_bitsILi32EEENST_INS5_IJNSA_ILi8EEENSA_ILi32EEEEEENS5_IJS18_SD_EEEEEEEvNS4_8identityES11_S1C_vS1D_EENS_8epilogue10collective6detail29Sm90TmaWarpSpecializedAdapterINS1G_15DefaultEpilogueIfSK_SK_NS1F_6thread17LinearCombinationIfLi1EffLNS1K_9ScaleType4KindE0ELNS_15FloatRoundStyleE2EfEENS1_15EpilogueDefaultEEEEEvvEEEEvNT_6ParamsE --------------------------
	.section	.nv.shared._ZN7cutlass13device_kernelINS_4gemm6kernel13GemmUniversalIN4cute5tupleIJiiiiEEENS1_10collective13CollectiveMmaINS1_34MainloopSm90TmaGmmaWarpSpecializedILi2ENS5_IJNS4_1CILi2EEENSA_ILi4EEENSA_ILi1EEEEEENS1_35KernelTmaWarpSpecializedCooperativeEEENS5_IJNSA_ILi128EEENSA_ILi64EEESH_EEEfNS5_IJlSD_lEEEfSK_NS4_8TiledMMAINS4_8MMA_AtomIJNS4_4SM904GMMA29MMA_64x64x8_F32TF32TF32_SS_TNILNSO_7ScaleInE1ELSQ_1EEEEEENS4_6LayoutINS5_IJSB_SD_SD_EEENS5_IJSD_NSA_ILi0EEESV_EEEEENS5_IJNS4_10UnderscoreESY_SY_EEEEENS4_23SM90_TMA_LOAD_MULTICASTENS4_14ComposedLayoutINS4_7SwizzleILi3ELi4ELi3EEENS4_18smem_ptr_flag_bitsILi32EEENST_INS5_IJNSA_ILi8EEENSA_ILi32EEEEEENS5_IJS18_SD_EEEEEEEvNS4_8identityES11_S1C_vS1D_EENS_8epilogue10collective6detail29Sm90TmaWarpSpecializedAdapterINS1G_15DefaultEpilogueIfSK_SK_NS1F_6thread17LinearCombinationIfLi1EffLNS1K_9ScaleType4KindE0ELNS_15FloatRoundStyleE2EfEENS1_15EpilogueDefaultEEEEEvvEEEEvNT_6ParamsE,"aw",@nobits
	.sectionflags	@""
	.align	16
	.zero		1024


//--------------------- .nv.shared.reserved.0     --------------------------
	.section	.nv.shared.reserved.0,"aw",@nobits
	.weak		__nv_reservedSMEM_offset_0_alias
	.size		__nv_reservedSMEM_offset_0_alias, 0, 0
	.other		__nv_reservedSMEM_offset_0_alias,@"STO_CUDA_RESERVED_SHARED STV_DEFAULT"
__nv_reservedSMEM_offset_0_alias:
	.zero		0


//--------------------- .nv.global                --------------------------
	.section	.nv.global,"aw",@nobits
.nv.global:
	.type		_ZN40_INTERNAL_1e3dc7b4_4_k_cu_9d165828_192874cute1_E,@object
	.size		_ZN40_INTERNAL_1e3dc7b4_4_k_cu_9d165828_192874cute1_E,(_ZN40_INTERNAL_1e3dc7b4_4_k_cu_9d165828_192874cuda3std3__45__cpo6cbeginE - _ZN40_INTERNAL_1e3dc7b4_4_k_cu_9d165828_192874cute1_E)
_ZN40_INTERNAL_1e3dc7b4_4_k_cu_9d165828_192874cute1_E:
	.zero		1
	.type		_ZN40_INTERNAL_1e3dc7b4_4_k_cu_9d165828_192874cuda3std3__45__cpo6cbeginE,@object
	.size		_ZN40_INTERNAL_1e3dc7b4_4_k_cu_9d165828_192874cuda3std3__45__cpo6cbeginE,(_ZN40_INTERNAL_1e3dc7b4_4_k_cu_9d165828_192874cuda3std3__48in_placeE - _ZN40_INTERNAL_1e3dc7b4_4_k_cu_9d165828_192874cuda3std3__45__cpo6cbeginE)
_ZN40_INTERNAL_1e3dc7b4_4_k_cu_9d165828_192874cuda3std3__45__cpo6cbeginE:
	.zero		1
	.type		_ZN40_INTERNAL_1e3dc7b4_4_k_cu_9d165828_192874cuda3std3__48in_placeE,@object
	.size		_ZN40_INTERNAL_1e3dc7b4_4_k_cu_9d165828_192874cuda3std3__48in_placeE,(_ZN40_INTERNAL_1e3dc7b4_4_k_cu_9d165828_192874cuda3std6ranges3__45__cpo9iter_moveE - _ZN40_INTERNAL_1e3dc7b4_4_k_cu_9d165828_192874cuda3std3__48in_placeE)
_ZN40_INTERNAL_1e3dc7b4_4_k_cu_9d165828_192874cuda3std3__48in_placeE:
	.zero		1
	.type		_ZN40_INTERNAL_1e3dc7b4_4_k_cu_9d165828_192874cuda3std6ranges3__45__cpo9iter_moveE,@object
	.size		_ZN40_INTERNAL_1e3dc7b4_4_k_cu_9d165828_192874cuda3std6ranges3__45__cpo9iter_moveE,(_ZN40_INTERNAL_1e3dc7b4_4_k_cu_9d165828_192874cuda3std3__45__cpo5beginE - _ZN40_INTERNAL_1e3dc7b4_4_k_cu_9d165828_192874cuda3std6ranges3__45__cpo9iter_moveE)
_ZN40_INTERNAL_1e3dc7b4_4_k_cu_9d165828_192874cuda3std6ranges3__45__cpo9iter_moveE:
	.zero		1
	.type		_ZN40_INTERNAL_1e3dc7b4_4_k_cu_9d165828_192874cuda3std3__45__cpo5beginE,@object
	.size		_ZN40_INTERNAL_1e3dc7b4_4_k_cu_9d165828_192874cuda3std3__45__cpo5beginE,(_ZN40_INTERNAL_1e3dc7b4_4_k_cu_9d165828_192874cuda3std3__442_GLOBAL__N__1e3dc7b4_4_k_cu_9d165828_192876ignoreE - _ZN40_INTERNAL_1e3dc7b4_4_k_cu_9d165828_192874cuda3std3__45__cpo5beginE)
_ZN40_INTERNAL_1e3dc7b4_4_k_cu_9d165828_192874cuda3std3__45__cpo5beginE:
	.zero		1
	.type		_ZN40_INTERNAL_1e3dc7b4_4_k_cu_9d165828_192874cuda3std3__442_GLOBAL__N__1e3dc7b4_4_k_cu_9d165828_192876ignoreE,@object
	.size		_ZN40_INTERNAL_1e3dc7b4_4_k_cu_9d165828_192874cuda3std3__442_GLOBAL__N__1e3dc7b4_4_k_cu_9d165828_192876ignoreE,(_ZN40_INTERNAL_1e3dc7b4_4_k_cu_9d165828_192874cute7productE - _ZN40_INTERNAL_1e3dc7b4_4_k_cu_9d165828_192874cuda3std3__442_GLOBAL__N__1e3dc7b4_4_k_cu_9d165828_192876ignoreE)
_ZN40_INTERNAL_1e3dc7b4_4_k_cu_9d165828_192874cuda3std3__442_GLOBAL__N__1e3dc7b4_4_k_cu_9d165828_192876ignoreE:
	.zero		1
	.type		_ZN40_INTERNAL_1e3dc7b4_4_k_cu_9d165828_192874cute7productE,@object
	.size		_ZN40_INTERNAL_1e3dc7b4_4_k_cu_9d165828_192874cute7productE,(_ZN40_INTERNAL_1e3dc7b4_4_k_cu_9d165828_192874cuda3std3__45__cpo3endE - _ZN40_INTERNAL_1e3dc7b4_4_k_cu_9d165828_192874cute7productE)
_ZN40_INTERNAL_1e3dc7b4_4_k_cu_9d165828_192874cute7productE:
	.zero		1
	.type		_ZN40_INTERNAL_1e3dc7b4_4_k_cu_9d165828_192874cuda3std3__45__cpo3endE,@object
	.size		_ZN40_INTERNAL_1e3dc7b4_4_k_cu_9d165828_192874cuda3std3__45__cpo3endE,(_ZN40_INTERNAL_1e3dc7b4_4_k_cu_9d165828_192874cuda3std3__419piecewise_constructE - _ZN40_INTERNAL_1e3dc7b4_4_k_cu_9d165828_192874cuda3std3__45__cpo3endE)
_ZN40_INTERNAL_1e3dc7b4_4_k_cu_9d165828_192874cuda3std3__45__cpo3endE:
	.zero		1
	.type		_ZN40_INTERNAL_1e3dc7b4_4_k_cu_9d165828_192874cuda3std3__419piecewise_constructE,@object
	.size		_ZN40_INTERNAL_1e3dc7b4_4_k_cu_9d165828_192874cuda3std3__419piecewise_constructE,(_ZN40_INTERNAL_1e3dc7b4_4_k_cu_9d165828_192874cuda3std3__45__cpo4cendE - _ZN40_INTERNAL_1e3dc7b4_4_k_cu_9d165828_192874cuda3std3__419piecewise_constructE)
_ZN40_INTERNAL_1e3dc7b4_4_k_cu_9d165828_192874cuda3std3__419piecewise_constructE:
	.zero		1
	.type		_ZN40_INTERNAL_1e3dc7b4_4_k_cu_9d165828_192874cuda3std3__45__cpo4cendE,@object
	.size		_ZN40_INTERNAL_1e3dc7b4_4_k_cu_9d165828_192874cuda3std3__45__cpo4cendE,(_ZN40_INTERNAL_1e3dc7b4_4_k_cu_9d165828_192874cuda3std6ranges3__45__cpo4swapE - _ZN40_INTERNAL_1e3dc7b4_4_k_cu_9d165828_192874cuda3std3__45__cpo4cendE)
_ZN40_INTERNAL_1e3dc7b4_4_k_cu_9d165828_192874cuda3std3__45__cpo4cendE:
	.zero		1
	.type		_ZN40_INTERNAL_1e3dc7b4_4_k_cu_9d165828_192874cuda3std6ranges3__45__cpo4swapE,@object
	.size		_ZN40_INTERNAL_1e3dc7b4_4_k_cu_9d165828_192874cuda3std6ranges3__45__cpo4swapE,(.L_8 - _ZN40_INTERNAL_1e3dc7b4_4_k_cu_9d165828_192874cuda3std6ranges3__45__cpo4swapE)
_ZN40_INTERNAL_1e3dc7b4_4_k_cu_9d165828_192874cuda3std6ranges3__45__cpo4swapE:
	.zero		1
.L_8:


//--------------------- .nv.constant0._ZN7cutlass13device_kernelINS_4gemm6kernel13GemmUniversalIN4cute5tupleIJiiiiEEENS1_10collective13CollectiveMmaINS1_34MainloopSm90TmaGmmaWarpSpecializedILi2ENS5_IJNS4_1CILi2EEENSA_ILi4EEENSA_ILi1EEEEEENS1_35KernelTmaWarpSpecializedCooperativeEEENS5_IJNSA_ILi128EEENSA_ILi64EEESH_EEEfNS5_IJlSD_lEEEfSK_NS4_8TiledMMAINS4_8MMA_AtomIJNS4_4SM904GMMA29MMA_64x64x8_F32TF32TF32_SS_TNILNSO_7ScaleInE1ELSQ_1EEEEEENS4_6LayoutINS5_IJSB_SD_SD_EEENS5_IJSD_NSA_ILi0EEESV_EEEEENS5_IJNS4_10UnderscoreESY_SY_EEEEENS4_23SM90_TMA_LOAD_MULTICASTENS4_14ComposedLayoutINS4_7SwizzleILi3ELi4ELi3EEENS4_18smem_ptr_flag_bitsILi32EEENST_INS5_IJNSA_ILi8EEENSA_ILi32EEEEEENS5_IJS18_SD_EEEEEEEvNS4_8identityES11_S1C_vS1D_EENS_8epilogue10collective6detail29Sm90TmaWarpSpecializedAdapterINS1G_15DefaultEpilogueIfSK_SK_NS1F_6thread17LinearCombinationIfLi1EffLNS1K_9ScaleType4KindE0ELNS_15FloatRoundStyleE2EfEENS1_15EpilogueDefaultEEEEEvvEEEEvNT_6ParamsE --------------------------
	.section	.nv.constant0._ZN7cutlass13device_kernelINS_4gemm6kernel13GemmUniversalIN4cute5tupleIJiiiiEEENS1_10collective13CollectiveMmaINS1_34MainloopSm90TmaGmmaWarpSpecializedILi2ENS5_IJNS4_1CILi2EEENSA_ILi4EEENSA_ILi1EEEEEENS1_35KernelTmaWarpSpecializedCooperativeEEENS5_IJNSA_ILi128EEENSA_ILi64EEESH_EEEfNS5_IJlSD_lEEEfSK_NS4_8TiledMMAINS4_8MMA_AtomIJNS4_4SM904GMMA29MMA_64x64x8_F32TF32TF32_SS_TNILNSO_7ScaleInE1ELSQ_1EEEEEENS4_6LayoutINS5_IJSB_SD_SD_EEENS5_IJSD_NSA_ILi0EEESV_EEEEENS5_IJNS4_10UnderscoreESY_SY_EEEEENS4_23SM90_TMA_LOAD_MULTICASTENS4_14ComposedLayoutINS4_7SwizzleILi3ELi4ELi3EEENS4_18smem_ptr_flag_bitsILi32EEENST_INS5_IJNSA_ILi8EEENSA_ILi32EEEEEENS5_IJS18_SD_EEEEEEEvNS4_8identityES11_S1C_vS1D_EENS_8epilogue10collective6detail29Sm90TmaWarpSpecializedAdapterINS1G_15DefaultEpilogueIfSK_SK_NS1F_6thread17LinearCombinationIfLi1EffLNS1K_9ScaleType4KindE0ELNS_15FloatRoundStyleE2EfEENS1_15EpilogueDefaultEEEEEvvEEEEvNT_6ParamsE,"a",@progbits
	.sectionflags	@""
	.align	4
.nv.constant0._ZN7cutlass13device_kernelINS_4gemm6kernel13GemmUniversalIN4cute5tupleIJiiiiEEENS1_10collective13CollectiveMmaINS1_34MainloopSm90TmaGmmaWarpSpecializedILi2ENS5_IJNS4_1CILi2EEENSA_ILi4EEENSA_ILi1EEEEEENS1_35KernelTmaWarpSpecializedCooperativeEEENS5_IJNSA_ILi128EEENSA_ILi64EEESH_EEEfNS5_IJlSD_lEEEfSK_NS4_8TiledMMAINS4_8MMA_AtomIJNS4_4SM904GMMA29MMA_64x64x8_F32TF32TF32_SS_TNILNSO_7ScaleInE1ELSQ_1EEEEEENS4_6LayoutINS5_IJSB_SD_SD_EEENS5_IJSD_NSA_ILi0EEESV_EEEEENS5_IJNS4_10UnderscoreESY_SY_EEEEENS4_23SM90_TMA_LOAD_MULTICASTENS4_14ComposedLayoutINS4_7SwizzleILi3ELi4ELi3EEENS4_18smem_ptr_flag_bitsILi32EEENST_INS5_IJNSA_ILi8EEENSA_ILi32EEEEEENS5_IJS18_SD_EEEEEEEvNS4_8identityES11_S1C_vS1D_EENS_8epilogue10collective6detail29Sm90TmaWarpSpecializedAdapterINS1G_15DefaultEpilogueIfSK_SK_NS1F_6thread17LinearCombinationIfLi1EffLNS1K_9ScaleType4KindE0ELNS_15FloatRoundStyleE2EfEENS1_15EpilogueDefaultEEEEEvvEEEEvNT_6ParamsE:
	.zero		1664


//--------------------- SYMBOLS --------------------------

	.type		.nv.reservedSmem.offset0,@object
	.size		.nv.reservedSmem.offset0,0x4
	.type		__assertfail,@function
